//
// Generated by NVIDIA NVVM Compiler
//
// Compiler Build ID: CL-36424714
// Cuda compilation tools, release 13.0, V13.0.88
// Based on NVVM 20.0.0
//

.version 9.0
.target sm_100
.address_size 64

	// .globl	_Z13add2s1_kernelPdPKddi
// _ZZ12glsc3_kernelPKdS0_S0_PdiE3buf has been demoted

.visible .entry _Z13add2s1_kernelPdPKddi(
	.param .u64 .ptr .align 1 _Z13add2s1_kernelPdPKddi_param_0,
	.param .u64 .ptr .align 1 _Z13add2s1_kernelPdPKddi_param_1,
	.param .f64 _Z13add2s1_kernelPdPKddi_param_2,
	.param .u32 _Z13add2s1_kernelPdPKddi_param_3
)
{
	.reg .pred 	%p<7>;
	.reg .b32 	%r<31>;
	.reg .b64 	%rd<18>;
	.reg .b64 	%fd<17>;

	ld.param.u64 	%rd3, [_Z13add2s1_kernelPdPKddi_param_0];
	ld.param.u64 	%rd4, [_Z13add2s1_kernelPdPKddi_param_1];
	ld.param.f64 	%fd1, [_Z13add2s1_kernelPdPKddi_param_2];
	ld.param.u32 	%r12, [_Z13add2s1_kernelPdPKddi_param_3];
	cvta.to.global.u64 	%rd1, %rd4;
	cvta.to.global.u64 	%rd2, %rd3;
	mov.u32 	%r13, %ctaid.x;
	mov.u32 	%r14, %ntid.x;
	mov.u32 	%r15, %tid.x;
	mad.lo.s32 	%r29, %r13, %r14, %r15;
	mov.u32 	%r16, %nctaid.x;
	mul.lo.s32 	%r2, %r14, %r16;
	setp.ge.s32 	%p1, %r29, %r12;
	@%p1 bra 	$L__BB0_7;
	add.s32 	%r17, %r29, %r2;
	max.s32 	%r18, %r12, %r17;
	setp.lt.s32 	%p2, %r17, %r12;
	selp.u32 	%r19, 1, 0, %p2;
	add.s32 	%r20, %r17, %r19;
	sub.s32 	%r21, %r18, %r20;
	div.u32 	%r22, %r21, %r2;
	add.s32 	%r3, %r22, %r19;
	and.b32  	%r23, %r3, 3;
	setp.eq.s32 	%p3, %r23, 3;
	@%p3 bra 	$L__BB0_4;
	add.s32 	%r24, %r3, 1;
	and.b32  	%r25, %r24, 3;
	neg.s32 	%r27, %r25;
$L__BB0_3:
	.pragma "nounroll";
	mul.wide.s32 	%rd5, %r29, 8;
	add.s64 	%rd6, %rd1, %rd5;
	add.s64 	%rd7, %rd2, %rd5;
	ld.global.f64 	%fd2, [%rd7];
	ld.global.nc.f64 	%fd3, [%rd6];
	fma.rn.f64 	%fd4, %fd1, %fd2, %fd3;
	st.global.f64 	[%rd7], %fd4;
	add.s32 	%r29, %r29, %r2;
	add.s32 	%r27, %r27, 1;
	setp.ne.s32 	%p4, %r27, 0;
	@%p4 bra 	$L__BB0_3;
$L__BB0_4:
	setp.lt.u32 	%p5, %r3, 3;
	@%p5 bra 	$L__BB0_7;
	mul.wide.s32 	%rd11, %r2, 8;
	shl.b32 	%r26, %r2, 2;
$L__BB0_6:
	mul.wide.s32 	%rd8, %r29, 8;
	add.s64 	%rd9, %rd2, %rd8;
	ld.global.f64 	%fd5, [%rd9];
	add.s64 	%rd10, %rd1, %rd8;
	ld.global.nc.f64 	%fd6, [%rd10];
	fma.rn.f64 	%fd7, %fd1, %fd5, %fd6;
	st.global.f64 	[%rd9], %fd7;
	add.s64 	%rd12, %rd9, %rd11;
	ld.global.f64 	%fd8, [%rd12];
	add.s64 	%rd13, %rd10, %rd11;
	ld.global.nc.f64 	%fd9, [%rd13];
	fma.rn.f64 	%fd10, %fd1, %fd8, %fd9;
	st.global.f64 	[%rd12], %fd10;
	add.s64 	%rd14, %rd12, %rd11;
	ld.global.f64 	%fd11, [%rd14];
	add.s64 	%rd15, %rd13, %rd11;
	ld.global.nc.f64 	%fd12, [%rd15];
	fma.rn.f64 	%fd13, %fd1, %fd11, %fd12;
	st.global.f64 	[%rd14], %fd13;
	add.s64 	%rd16, %rd14, %rd11;
	ld.global.f64 	%fd14, [%rd16];
	add.s64 	%rd17, %rd15, %rd11;
	ld.global.nc.f64 	%fd15, [%rd17];
	fma.rn.f64 	%fd16, %fd1, %fd14, %fd15;
	st.global.f64 	[%rd16], %fd16;
	add.s32 	%r29, %r26, %r29;
	setp.lt.s32 	%p6, %r29, %r12;
	@%p6 bra 	$L__BB0_6;
$L__BB0_7:
	ret;

}
	// .globl	_Z13add2s2_kernelPdPKddi
.visible .entry _Z13add2s2_kernelPdPKddi(
	.param .u64 .ptr .align 1 _Z13add2s2_kernelPdPKddi_param_0,
	.param .u64 .ptr .align 1 _Z13add2s2_kernelPdPKddi_param_1,
	.param .f64 _Z13add2s2_kernelPdPKddi_param_2,
	.param .u32 _Z13add2s2_kernelPdPKddi_param_3
)
{
	.reg .pred 	%p<7>;
	.reg .b32 	%r<31>;
	.reg .b64 	%rd<18>;
	.reg .b64 	%fd<17>;

	ld.param.u64 	%rd3, [_Z13add2s2_kernelPdPKddi_param_0];
	ld.param.u64 	%rd4, [_Z13add2s2_kernelPdPKddi_param_1];
	ld.param.f64 	%fd1, [_Z13add2s2_kernelPdPKddi_param_2];
	ld.param.u32 	%r12, [_Z13add2s2_kernelPdPKddi_param_3];
	cvta.to.global.u64 	%rd1, %rd4;
	cvta.to.global.u64 	%rd2, %rd3;
	mov.u32 	%r13, %ctaid.x;
	mov.u32 	%r14, %ntid.x;
	mov.u32 	%r15, %tid.x;
	mad.lo.s32 	%r29, %r13, %r14, %r15;
	mov.u32 	%r16, %nctaid.x;
	mul.lo.s32 	%r2, %r14, %r16;
	setp.ge.s32 	%p1, %r29, %r12;
	@%p1 bra 	$L__BB1_7;
	add.s32 	%r17, %r29, %r2;
	max.s32 	%r18, %r12, %r17;
	setp.lt.s32 	%p2, %r17, %r12;
	selp.u32 	%r19, 1, 0, %p2;
	add.s32 	%r20, %r17, %r19;
	sub.s32 	%r21, %r18, %r20;
	div.u32 	%r22, %r21, %r2;
	add.s32 	%r3, %r22, %r19;
	and.b32  	%r23, %r3, 3;
	setp.eq.s32 	%p3, %r23, 3;
	@%p3 bra 	$L__BB1_4;
	add.s32 	%r24, %r3, 1;
	and.b32  	%r25, %r24, 3;
	neg.s32 	%r27, %r25;
$L__BB1_3:
	.pragma "nounroll";
	mul.wide.s32 	%rd5, %r29, 8;
	add.s64 	%rd6, %rd1, %rd5;
	add.s64 	%rd7, %rd2, %rd5;
	ld.global.f64 	%fd2, [%rd7];
	ld.global.nc.f64 	%fd3, [%rd6];
	fma.rn.f64 	%fd4, %fd1, %fd3, %fd2;
	st.global.f64 	[%rd7], %fd4;
	add.s32 	%r29, %r29, %r2;
	add.s32 	%r27, %r27, 1;
	setp.ne.s32 	%p4, %r27, 0;
	@%p4 bra 	$L__BB1_3;
$L__BB1_4:
	setp.lt.u32 	%p5, %r3, 3;
	@%p5 bra 	$L__BB1_7;
	mul.wide.s32 	%rd11, %r2, 8;
	shl.b32 	%r26, %r2, 2;
$L__BB1_6:
	mul.wide.s32 	%rd8, %r29, 8;
	add.s64 	%rd9, %rd2, %rd8;
	ld.global.f64 	%fd5, [%rd9];
	add.s64 	%rd10, %rd1, %rd8;
	ld.global.nc.f64 	%fd6, [%rd10];
	fma.rn.f64 	%fd7, %fd1, %fd6, %fd5;
	st.global.f64 	[%rd9], %fd7;
	add.s64 	%rd12, %rd9, %rd11;
	ld.global.f64 	%fd8, [%rd12];
	add.s64 	%rd13, %rd10, %rd11;
	ld.global.nc.f64 	%fd9, [%rd13];
	fma.rn.f64 	%fd10, %fd1, %fd9, %fd8;
	st.global.f64 	[%rd12], %fd10;
	add.s64 	%rd14, %rd12, %rd11;
	ld.global.f64 	%fd11, [%rd14];
	add.s64 	%rd15, %rd13, %rd11;
	ld.global.nc.f64 	%fd12, [%rd15];
	fma.rn.f64 	%fd13, %fd1, %fd12, %fd11;
	st.global.f64 	[%rd14], %fd13;
	add.s64 	%rd16, %rd14, %rd11;
	ld.global.f64 	%fd14, [%rd16];
	add.s64 	%rd17, %rd15, %rd11;
	ld.global.nc.f64 	%fd15, [%rd17];
	fma.rn.f64 	%fd16, %fd1, %fd15, %fd14;
	st.global.f64 	[%rd16], %fd16;
	add.s32 	%r29, %r26, %r29;
	setp.lt.s32 	%p6, %r29, %r12;
	@%p6 bra 	$L__BB1_6;
$L__BB1_7:
	ret;

}
	// .globl	_Z14invcol2_kernelPdPKdi
.visible .entry _Z14invcol2_kernelPdPKdi(
	.param .u64 .ptr .align 1 _Z14invcol2_kernelPdPKdi_param_0,
	.param .u64 .ptr .align 1 _Z14invcol2_kernelPdPKdi_param_1,
	.param .u32 _Z14invcol2_kernelPdPKdi_param_2
)
{
	.reg .pred 	%p<7>;
	.reg .b32 	%r<31>;
	.reg .b64 	%rd<18>;
	.reg .b64 	%fd<16>;

	ld.param.u64 	%rd3, [_Z14invcol2_kernelPdPKdi_param_0];
	ld.param.u64 	%rd4, [_Z14invcol2_kernelPdPKdi_param_1];
	ld.param.u32 	%r12, [_Z14invcol2_kernelPdPKdi_param_2];
	cvta.to.global.u64 	%rd1, %rd4;
	cvta.to.global.u64 	%rd2, %rd3;
	mov.u32 	%r13, %ctaid.x;
	mov.u32 	%r14, %ntid.x;
	mov.u32 	%r15, %tid.x;
	mad.lo.s32 	%r29, %r13, %r14, %r15;
	mov.u32 	%r16, %nctaid.x;
	mul.lo.s32 	%r2, %r14, %r16;
	setp.ge.s32 	%p1, %r29, %r12;
	@%p1 bra 	$L__BB2_7;
	add.s32 	%r17, %r29, %r2;
	max.s32 	%r18, %r12, %r17;
	setp.lt.s32 	%p2, %r17, %r12;
	selp.u32 	%r19, 1, 0, %p2;
	add.s32 	%r20, %r17, %r19;
	sub.s32 	%r21, %r18, %r20;
	div.u32 	%r22, %r21, %r2;
	add.s32 	%r3, %r22, %r19;
	and.b32  	%r23, %r3, 3;
	setp.eq.s32 	%p3, %r23, 3;
	@%p3 bra 	$L__BB2_4;
	add.s32 	%r24, %r3, 1;
	and.b32  	%r25, %r24, 3;
	neg.s32 	%r27, %r25;
$L__BB2_3:
	.pragma "nounroll";
	mul.wide.s32 	%rd5, %r29, 8;
	add.s64 	%rd6, %rd1, %rd5;
	add.s64 	%rd7, %rd2, %rd5;
	ld.global.f64 	%fd1, [%rd7];
	ld.global.nc.f64 	%fd2, [%rd6];
	div.rn.f64 	%fd3, %fd1, %fd2;
	st.global.f64 	[%rd7], %fd3;
	add.s32 	%r29, %r29, %r2;
	add.s32 	%r27, %r27, 1;
	setp.ne.s32 	%p4, %r27, 0;
	@%p4 bra 	$L__BB2_3;
$L__BB2_4:
	setp.lt.u32 	%p5, %r3, 3;
	@%p5 bra 	$L__BB2_7;
	mul.wide.s32 	%rd11, %r2, 8;
	shl.b32 	%r26, %r2, 2;
$L__BB2_6:
	mul.wide.s32 	%rd8, %r29, 8;
	add.s64 	%rd9, %rd2, %rd8;
	ld.global.f64 	%fd4, [%rd9];
	add.s64 	%rd10, %rd1, %rd8;
	ld.global.nc.f64 	%fd5, [%rd10];
	div.rn.f64 	%fd6, %fd4, %fd5;
	st.global.f64 	[%rd9], %fd6;
	add.s64 	%rd12, %rd9, %rd11;
	ld.global.f64 	%fd7, [%rd12];
	add.s64 	%rd13, %rd10, %rd11;
	ld.global.nc.f64 	%fd8, [%rd13];
	div.rn.f64 	%fd9, %fd7, %fd8;
	st.global.f64 	[%rd12], %fd9;
	add.s64 	%rd14, %rd12, %rd11;
	ld.global.f64 	%fd10, [%rd14];
	add.s64 	%rd15, %rd13, %rd11;
	ld.global.nc.f64 	%fd11, [%rd15];
	div.rn.f64 	%fd12, %fd10, %fd11;
	st.global.f64 	[%rd14], %fd12;
	add.s64 	%rd16, %rd14, %rd11;
	ld.global.f64 	%fd13, [%rd16];
	add.s64 	%rd17, %rd15, %rd11;
	ld.global.nc.f64 	%fd14, [%rd17];
	div.rn.f64 	%fd15, %fd13, %fd14;
	st.global.f64 	[%rd16], %fd15;
	add.s32 	%r29, %r26, %r29;
	setp.lt.s32 	%p6, %r29, %r12;
	@%p6 bra 	$L__BB2_6;
$L__BB2_7:
	ret;

}
	// .globl	_Z11col2_kernelPdPKdi
.visible .entry _Z11col2_kernelPdPKdi(
	.param .u64 .ptr .align 1 _Z11col2_kernelPdPKdi_param_0,
	.param .u64 .ptr .align 1 _Z11col2_kernelPdPKdi_param_1,
	.param .u32 _Z11col2_kernelPdPKdi_param_2
)
{
	.reg .pred 	%p<7>;
	.reg .b32 	%r<31>;
	.reg .b64 	%rd<18>;
	.reg .b64 	%fd<16>;

	ld.param.u64 	%rd3, [_Z11col2_kernelPdPKdi_param_0];
	ld.param.u64 	%rd4, [_Z11col2_kernelPdPKdi_param_1];
	ld.param.u32 	%r12, [_Z11col2_kernelPdPKdi_param_2];
	cvta.to.global.u64 	%rd1, %rd4;
	cvta.to.global.u64 	%rd2, %rd3;
	mov.u32 	%r13, %ctaid.x;
	mov.u32 	%r14, %ntid.x;
	mov.u32 	%r15, %tid.x;
	mad.lo.s32 	%r29, %r13, %r14, %r15;
	mov.u32 	%r16, %nctaid.x;
	mul.lo.s32 	%r2, %r14, %r16;
	setp.ge.s32 	%p1, %r29, %r12;
	@%p1 bra 	$L__BB3_7;
	add.s32 	%r17, %r29, %r2;
	max.s32 	%r18, %r12, %r17;
	setp.lt.s32 	%p2, %r17, %r12;
	selp.u32 	%r19, 1, 0, %p2;
	add.s32 	%r20, %r17, %r19;
	sub.s32 	%r21, %r18, %r20;
	div.u32 	%r22, %r21, %r2;
	add.s32 	%r3, %r22, %r19;
	and.b32  	%r23, %r3, 3;
	setp.eq.s32 	%p3, %r23, 3;
	@%p3 bra 	$L__BB3_4;
	add.s32 	%r24, %r3, 1;
	and.b32  	%r25, %r24, 3;
	neg.s32 	%r27, %r25;
$L__BB3_3:
	.pragma "nounroll";
	mul.wide.s32 	%rd5, %r29, 8;
	add.s64 	%rd6, %rd1, %rd5;
	add.s64 	%rd7, %rd2, %rd5;
	ld.global.f64 	%fd1, [%rd7];
	ld.global.nc.f64 	%fd2, [%rd6];
	mul.f64 	%fd3, %fd1, %fd2;
	st.global.f64 	[%rd7], %fd3;
	add.s32 	%r29, %r29, %r2;
	add.s32 	%r27, %r27, 1;
	setp.ne.s32 	%p4, %r27, 0;
	@%p4 bra 	$L__BB3_3;
$L__BB3_4:
	setp.lt.u32 	%p5, %r3, 3;
	@%p5 bra 	$L__BB3_7;
	mul.wide.s32 	%rd11, %r2, 8;
	shl.b32 	%r26, %r2, 2;
$L__BB3_6:
	mul.wide.s32 	%rd8, %r29, 8;
	add.s64 	%rd9, %rd2, %rd8;
	ld.global.f64 	%fd4, [%rd9];
	add.s64 	%rd10, %rd1, %rd8;
	ld.global.nc.f64 	%fd5, [%rd10];
	mul.f64 	%fd6, %fd4, %fd5;
	st.global.f64 	[%rd9], %fd6;
	add.s64 	%rd12, %rd9, %rd11;
	ld.global.f64 	%fd7, [%rd12];
	add.s64 	%rd13, %rd10, %rd11;
	ld.global.nc.f64 	%fd8, [%rd13];
	mul.f64 	%fd9, %fd7, %fd8;
	st.global.f64 	[%rd12], %fd9;
	add.s64 	%rd14, %rd12, %rd11;
	ld.global.f64 	%fd10, [%rd14];
	add.s64 	%rd15, %rd13, %rd11;
	ld.global.nc.f64 	%fd11, [%rd15];
	mul.f64 	%fd12, %fd10, %fd11;
	st.global.f64 	[%rd14], %fd12;
	add.s64 	%rd16, %rd14, %rd11;
	ld.global.f64 	%fd13, [%rd16];
	add.s64 	%rd17, %rd15, %rd11;
	ld.global.nc.f64 	%fd14, [%rd17];
	mul.f64 	%fd15, %fd13, %fd14;
	st.global.f64 	[%rd16], %fd15;
	add.s32 	%r29, %r26, %r29;
	setp.lt.s32 	%p6, %r29, %r12;
	@%p6 bra 	$L__BB3_6;
$L__BB3_7:
	ret;

}
	// .globl	_Z11col3_kernelPdPKdS1_i
.visible .entry _Z11col3_kernelPdPKdS1_i(
	.param .u64 .ptr .align 1 _Z11col3_kernelPdPKdS1_i_param_0,
	.param .u64 .ptr .align 1 _Z11col3_kernelPdPKdS1_i_param_1,
	.param .u64 .ptr .align 1 _Z11col3_kernelPdPKdS1_i_param_2,
	.param .u32 _Z11col3_kernelPdPKdS1_i_param_3
)
{
	.reg .pred 	%p<7>;
	.reg .b32 	%r<31>;
	.reg .b64 	%rd<25>;
	.reg .b64 	%fd<16>;

	ld.param.u64 	%rd4, [_Z11col3_kernelPdPKdS1_i_param_0];
	ld.param.u64 	%rd5, [_Z11col3_kernelPdPKdS1_i_param_1];
	ld.param.u64 	%rd6, [_Z11col3_kernelPdPKdS1_i_param_2];
	ld.param.u32 	%r12, [_Z11col3_kernelPdPKdS1_i_param_3];
	cvta.to.global.u64 	%rd1, %rd4;
	cvta.to.global.u64 	%rd2, %rd6;
	cvta.to.global.u64 	%rd3, %rd5;
	mov.u32 	%r13, %ctaid.x;
	mov.u32 	%r14, %ntid.x;
	mov.u32 	%r15, %tid.x;
	mad.lo.s32 	%r29, %r13, %r14, %r15;
	mov.u32 	%r16, %nctaid.x;
	mul.lo.s32 	%r2, %r14, %r16;
	setp.ge.s32 	%p1, %r29, %r12;
	@%p1 bra 	$L__BB4_7;
	add.s32 	%r17, %r29, %r2;
	max.s32 	%r18, %r12, %r17;
	setp.lt.s32 	%p2, %r17, %r12;
	selp.u32 	%r19, 1, 0, %p2;
	add.s32 	%r20, %r17, %r19;
	sub.s32 	%r21, %r18, %r20;
	div.u32 	%r22, %r21, %r2;
	add.s32 	%r3, %r22, %r19;
	and.b32  	%r23, %r3, 3;
	setp.eq.s32 	%p3, %r23, 3;
	@%p3 bra 	$L__BB4_4;
	add.s32 	%r24, %r3, 1;
	and.b32  	%r25, %r24, 3;
	neg.s32 	%r27, %r25;
$L__BB4_3:
	.pragma "nounroll";
	mul.wide.s32 	%rd7, %r29, 8;
	add.s64 	%rd8, %rd1, %rd7;
	add.s64 	%rd9, %rd2, %rd7;
	add.s64 	%rd10, %rd3, %rd7;
	ld.global.nc.f64 	%fd1, [%rd10];
	ld.global.nc.f64 	%fd2, [%rd9];
	mul.f64 	%fd3, %fd1, %fd2;
	st.global.f64 	[%rd8], %fd3;
	add.s32 	%r29, %r29, %r2;
	add.s32 	%r27, %r27, 1;
	setp.ne.s32 	%p4, %r27, 0;
	@%p4 bra 	$L__BB4_3;
$L__BB4_4:
	setp.lt.u32 	%p5, %r3, 3;
	@%p5 bra 	$L__BB4_7;
	mul.wide.s32 	%rd15, %r2, 8;
	shl.b32 	%r26, %r2, 2;
$L__BB4_6:
	mul.wide.s32 	%rd11, %r29, 8;
	add.s64 	%rd12, %rd3, %rd11;
	ld.global.nc.f64 	%fd4, [%rd12];
	add.s64 	%rd13, %rd2, %rd11;
	ld.global.nc.f64 	%fd5, [%rd13];
	mul.f64 	%fd6, %fd4, %fd5;
	add.s64 	%rd14, %rd1, %rd11;
	st.global.f64 	[%rd14], %fd6;
	add.s64 	%rd16, %rd12, %rd15;
	ld.global.nc.f64 	%fd7, [%rd16];
	add.s64 	%rd17, %rd13, %rd15;
	ld.global.nc.f64 	%fd8, [%rd17];
	mul.f64 	%fd9, %fd7, %fd8;
	add.s64 	%rd18, %rd14, %rd15;
	st.global.f64 	[%rd18], %fd9;
	add.s64 	%rd19, %rd16, %rd15;
	ld.global.nc.f64 	%fd10, [%rd19];
	add.s64 	%rd20, %rd17, %rd15;
	ld.global.nc.f64 	%fd11, [%rd20];
	mul.f64 	%fd12, %fd10, %fd11;
	add.s64 	%rd21, %rd18, %rd15;
	st.global.f64 	[%rd21], %fd12;
	add.s64 	%rd22, %rd19, %rd15;
	ld.global.nc.f64 	%fd13, [%rd22];
	add.s64 	%rd23, %rd20, %rd15;
	ld.global.nc.f64 	%fd14, [%rd23];
	mul.f64 	%fd15, %fd13, %fd14;
	add.s64 	%rd24, %rd21, %rd15;
	st.global.f64 	[%rd24], %fd15;
	add.s32 	%r29, %r26, %r29;
	setp.lt.s32 	%p6, %r29, %r12;
	@%p6 bra 	$L__BB4_6;
$L__BB4_7:
	ret;

}
	// .globl	_Z11sub3_kernelPdPKdS1_i
.visible .entry _Z11sub3_kernelPdPKdS1_i(
	.param .u64 .ptr .align 1 _Z11sub3_kernelPdPKdS1_i_param_0,
	.param .u64 .ptr .align 1 _Z11sub3_kernelPdPKdS1_i_param_1,
	.param .u64 .ptr .align 1 _Z11sub3_kernelPdPKdS1_i_param_2,
	.param .u32 _Z11sub3_kernelPdPKdS1_i_param_3
)
{
	.reg .pred 	%p<7>;
	.reg .b32 	%r<31>;
	.reg .b64 	%rd<25>;
	.reg .b64 	%fd<16>;

	ld.param.u64 	%rd4, [_Z11sub3_kernelPdPKdS1_i_param_0];
	ld.param.u64 	%rd5, [_Z11sub3_kernelPdPKdS1_i_param_1];
	ld.param.u64 	%rd6, [_Z11sub3_kernelPdPKdS1_i_param_2];
	ld.param.u32 	%r12, [_Z11sub3_kernelPdPKdS1_i_param_3];
	cvta.to.global.u64 	%rd1, %rd4;
	cvta.to.global.u64 	%rd2, %rd6;
	cvta.to.global.u64 	%rd3, %rd5;
	mov.u32 	%r13, %ctaid.x;
	mov.u32 	%r14, %ntid.x;
	mov.u32 	%r15, %tid.x;
	mad.lo.s32 	%r29, %r13, %r14, %r15;
	mov.u32 	%r16, %nctaid.x;
	mul.lo.s32 	%r2, %r14, %r16;
	setp.ge.s32 	%p1, %r29, %r12;
	@%p1 bra 	$L__BB5_7;
	add.s32 	%r17, %r29, %r2;
	max.s32 	%r18, %r12, %r17;
	setp.lt.s32 	%p2, %r17, %r12;
	selp.u32 	%r19, 1, 0, %p2;
	add.s32 	%r20, %r17, %r19;
	sub.s32 	%r21, %r18, %r20;
	div.u32 	%r22, %r21, %r2;
	add.s32 	%r3, %r22, %r19;
	and.b32  	%r23, %r3, 3;
	setp.eq.s32 	%p3, %r23, 3;
	@%p3 bra 	$L__BB5_4;
	add.s32 	%r24, %r3, 1;
	and.b32  	%r25, %r24, 3;
	neg.s32 	%r27, %r25;
$L__BB5_3:
	.pragma "nounroll";
	mul.wide.s32 	%rd7, %r29, 8;
	add.s64 	%rd8, %rd1, %rd7;
	add.s64 	%rd9, %rd2, %rd7;
	add.s64 	%rd10, %rd3, %rd7;
	ld.global.nc.f64 	%fd1, [%rd10];
	ld.global.nc.f64 	%fd2, [%rd9];
	sub.f64 	%fd3, %fd1, %fd2;
	st.global.f64 	[%rd8], %fd3;
	add.s32 	%r29, %r29, %r2;
	add.s32 	%r27, %r27, 1;
	setp.ne.s32 	%p4, %r27, 0;
	@%p4 bra 	$L__BB5_3;
$L__BB5_4:
	setp.lt.u32 	%p5, %r3, 3;
	@%p5 bra 	$L__BB5_7;
	mul.wide.s32 	%rd15, %r2, 8;
	shl.b32 	%r26, %r2, 2;
$L__BB5_6:
	mul.wide.s32 	%rd11, %r29, 8;
	add.s64 	%rd12, %rd3, %rd11;
	ld.global.nc.f64 	%fd4, [%rd12];
	add.s64 	%rd13, %rd2, %rd11;
	ld.global.nc.f64 	%fd5, [%rd13];
	sub.f64 	%fd6, %fd4, %fd5;
	add.s64 	%rd14, %rd1, %rd11;
	st.global.f64 	[%rd14], %fd6;
	add.s64 	%rd16, %rd12, %rd15;
	ld.global.nc.f64 	%fd7, [%rd16];
	add.s64 	%rd17, %rd13, %rd15;
	ld.global.nc.f64 	%fd8, [%rd17];
	sub.f64 	%fd9, %fd7, %fd8;
	add.s64 	%rd18, %rd14, %rd15;
	st.global.f64 	[%rd18], %fd9;
	add.s64 	%rd19, %rd16, %rd15;
	ld.global.nc.f64 	%fd10, [%rd19];
	add.s64 	%rd20, %rd17, %rd15;
	ld.global.nc.f64 	%fd11, [%rd20];
	sub.f64 	%fd12, %fd10, %fd11;
	add.s64 	%rd21, %rd18, %rd15;
	st.global.f64 	[%rd21], %fd12;
	add.s64 	%rd22, %rd19, %rd15;
	ld.global.nc.f64 	%fd13, [%rd22];
	add.s64 	%rd23, %rd20, %rd15;
	ld.global.nc.f64 	%fd14, [%rd23];
	sub.f64 	%fd15, %fd13, %fd14;
	add.s64 	%rd24, %rd21, %rd15;
	st.global.f64 	[%rd24], %fd15;
	add.s32 	%r29, %r26, %r29;
	setp.lt.s32 	%p6, %r29, %r12;
	@%p6 bra 	$L__BB5_6;
$L__BB5_7:
	ret;

}
	// .globl	_Z14addcol3_kernelPdPKdS1_i
.visible .entry _Z14addcol3_kernelPdPKdS1_i(
	.param .u64 .ptr .align 1 _Z14addcol3_kernelPdPKdS1_i_param_0,
	.param .u64 .ptr .align 1 _Z14addcol3_kernelPdPKdS1_i_param_1,
	.param .u64 .ptr .align 1 _Z14addcol3_kernelPdPKdS1_i_param_2,
	.param .u32 _Z14addcol3_kernelPdPKdS1_i_param_3
)
{
	.reg .pred 	%p<7>;
	.reg .b32 	%r<31>;
	.reg .b64 	%rd<25>;
	.reg .b64 	%fd<21>;

	ld.param.u64 	%rd4, [_Z14addcol3_kernelPdPKdS1_i_param_0];
	ld.param.u64 	%rd5, [_Z14addcol3_kernelPdPKdS1_i_param_1];
	ld.param.u64 	%rd6, [_Z14addcol3_kernelPdPKdS1_i_param_2];
	ld.param.u32 	%r12, [_Z14addcol3_kernelPdPKdS1_i_param_3];
	cvta.to.global.u64 	%rd1, %rd6;
	cvta.to.global.u64 	%rd2, %rd5;
	cvta.to.global.u64 	%rd3, %rd4;
	mov.u32 	%r13, %ctaid.x;
	mov.u32 	%r14, %ntid.x;
	mov.u32 	%r15, %tid.x;
	mad.lo.s32 	%r29, %r13, %r14, %r15;
	mov.u32 	%r16, %nctaid.x;
	mul.lo.s32 	%r2, %r14, %r16;
	setp.ge.s32 	%p1, %r29, %r12;
	@%p1 bra 	$L__BB6_7;
	add.s32 	%r17, %r29, %r2;
	max.s32 	%r18, %r12, %r17;
	setp.lt.s32 	%p2, %r17, %r12;
	selp.u32 	%r19, 1, 0, %p2;
	add.s32 	%r20, %r17, %r19;
	sub.s32 	%r21, %r18, %r20;
	div.u32 	%r22, %r21, %r2;
	add.s32 	%r3, %r22, %r19;
	and.b32  	%r23, %r3, 3;
	setp.eq.s32 	%p3, %r23, 3;
	@%p3 bra 	$L__BB6_4;
	add.s32 	%r24, %r3, 1;
	and.b32  	%r25, %r24, 3;
	neg.s32 	%r27, %r25;
$L__BB6_3:
	.pragma "nounroll";
	mul.wide.s32 	%rd7, %r29, 8;
	add.s64 	%rd8, %rd1, %rd7;
	add.s64 	%rd9, %rd2, %rd7;
	add.s64 	%rd10, %rd3, %rd7;
	ld.global.f64 	%fd1, [%rd10];
	ld.global.nc.f64 	%fd2, [%rd9];
	ld.global.nc.f64 	%fd3, [%rd8];
	fma.rn.f64 	%fd4, %fd2, %fd3, %fd1;
	st.global.f64 	[%rd10], %fd4;
	add.s32 	%r29, %r29, %r2;
	add.s32 	%r27, %r27, 1;
	setp.ne.s32 	%p4, %r27, 0;
	@%p4 bra 	$L__BB6_3;
$L__BB6_4:
	setp.lt.u32 	%p5, %r3, 3;
	@%p5 bra 	$L__BB6_7;
	mul.wide.s32 	%rd15, %r2, 8;
	shl.b32 	%r26, %r2, 2;
$L__BB6_6:
	mul.wide.s32 	%rd11, %r29, 8;
	add.s64 	%rd12, %rd3, %rd11;
	ld.global.f64 	%fd5, [%rd12];
	add.s64 	%rd13, %rd2, %rd11;
	ld.global.nc.f64 	%fd6, [%rd13];
	add.s64 	%rd14, %rd1, %rd11;
	ld.global.nc.f64 	%fd7, [%rd14];
	fma.rn.f64 	%fd8, %fd6, %fd7, %fd5;
	st.global.f64 	[%rd12], %fd8;
	add.s64 	%rd16, %rd12, %rd15;
	ld.global.f64 	%fd9, [%rd16];
	add.s64 	%rd17, %rd13, %rd15;
	ld.global.nc.f64 	%fd10, [%rd17];
	add.s64 	%rd18, %rd14, %rd15;
	ld.global.nc.f64 	%fd11, [%rd18];
	fma.rn.f64 	%fd12, %fd10, %fd11, %fd9;
	st.global.f64 	[%rd16], %fd12;
	add.s64 	%rd19, %rd16, %rd15;
	ld.global.f64 	%fd13, [%rd19];
	add.s64 	%rd20, %rd17, %rd15;
	ld.global.nc.f64 	%fd14, [%rd20];
	add.s64 	%rd21, %rd18, %rd15;
	ld.global.nc.f64 	%fd15, [%rd21];
	fma.rn.f64 	%fd16, %fd14, %fd15, %fd13;
	st.global.f64 	[%rd19], %fd16;
	add.s64 	%rd22, %rd19, %rd15;
	ld.global.f64 	%fd17, [%rd22];
	add.s64 	%rd23, %rd20, %rd15;
	ld.global.nc.f64 	%fd18, [%rd23];
	add.s64 	%rd24, %rd21, %rd15;
	ld.global.nc.f64 	%fd19, [%rd24];
	fma.rn.f64 	%fd20, %fd18, %fd19, %fd17;
	st.global.f64 	[%rd22], %fd20;
	add.s32 	%r29, %r26, %r29;
	setp.lt.s32 	%p6, %r29, %r12;
	@%p6 bra 	$L__BB6_6;
$L__BB6_7:
	ret;

}
	// .globl	_Z12glsc3_kernelPKdS0_S0_Pdi
.visible .entry _Z12glsc3_kernelPKdS0_S0_Pdi(
	.param .u64 .ptr .align 1 _Z12glsc3_kernelPKdS0_S0_Pdi_param_0,
	.param .u64 .ptr .align 1 _Z12glsc3_kernelPKdS0_S0_Pdi_param_1,
	.param .u64 .ptr .align 1 _Z12glsc3_kernelPKdS0_S0_Pdi_param_2,
	.param .u64 .ptr .align 1 _Z12glsc3_kernelPKdS0_S0_Pdi_param_3,
	.param .u32 _Z12glsc3_kernelPKdS0_S0_Pdi_param_4
)
{
	.reg .pred 	%p<11>;
	.reg .b32 	%r<39>;
	.reg .b64 	%rd<29>;
	.reg .b64 	%fd<44>;
	// demoted variable
	.shared .align 8 .b8 _ZZ12glsc3_kernelPKdS0_S0_PdiE3buf[8192];
	ld.param.u64 	%rd5, [_Z12glsc3_kernelPKdS0_S0_Pdi_param_0];
	ld.param.u64 	%rd6, [_Z12glsc3_kernelPKdS0_S0_Pdi_param_1];
	ld.param.u64 	%rd7, [_Z12glsc3_kernelPKdS0_S0_Pdi_param_2];
	ld.param.u64 	%rd4, [_Z12glsc3_kernelPKdS0_S0_Pdi_param_3];
	ld.param.u32 	%r18, [_Z12glsc3_kernelPKdS0_S0_Pdi_param_4];
	cvta.to.global.u64 	%rd1, %rd7;
	cvta.to.global.u64 	%rd2, %rd6;
	cvta.to.global.u64 	%rd3, %rd5;
	mov.u32 	%r1, %ctaid.x;
	mov.u32 	%r38, %ntid.x;
	mov.u32 	%r3, %tid.x;
	mad.lo.s32 	%r36, %r1, %r38, %r3;
	mov.u32 	%r19, %nctaid.x;
	mul.lo.s32 	%r5, %r38, %r19;
	setp.ge.s32 	%p1, %r36, %r18;
	mov.f64 	%fd43, 0d0000000000000000;
	@%p1 bra 	$L__BB7_7;
	add.s32 	%r20, %r36, %r5;
	max.s32 	%r21, %r18, %r20;
	setp.lt.s32 	%p2, %r20, %r18;
	selp.u32 	%r22, 1, 0, %p2;
	add.s32 	%r23, %r20, %r22;
	sub.s32 	%r24, %r21, %r23;
	div.u32 	%r25, %r24, %r5;
	add.s32 	%r6, %r25, %r22;
	and.b32  	%r26, %r6, 3;
	setp.eq.s32 	%p3, %r26, 3;
	mov.f64 	%fd43, 0d0000000000000000;
	@%p3 bra 	$L__BB7_4;
	add.s32 	%r27, %r6, 1;
	and.b32  	%r28, %r27, 3;
	neg.s32 	%r34, %r28;
	mov.f64 	%fd43, 0d0000000000000000;
$L__BB7_3:
	.pragma "nounroll";
	mul.wide.s32 	%rd8, %r36, 8;
	add.s64 	%rd9, %rd1, %rd8;
	add.s64 	%rd10, %rd2, %rd8;
	add.s64 	%rd11, %rd3, %rd8;
	ld.global.f64 	%fd12, [%rd11];
	ld.global.f64 	%fd13, [%rd10];
	mul.f64 	%fd14, %fd12, %fd13;
	ld.global.f64 	%fd15, [%rd9];
	fma.rn.f64 	%fd43, %fd14, %fd15, %fd43;
	add.s32 	%r36, %r36, %r5;
	add.s32 	%r34, %r34, 1;
	setp.ne.s32 	%p4, %r34, 0;
	@%p4 bra 	$L__BB7_3;
$L__BB7_4:
	setp.lt.u32 	%p5, %r6, 3;
	@%p5 bra 	$L__BB7_7;
	mul.wide.s32 	%rd16, %r5, 8;
	shl.b32 	%r29, %r5, 2;
$L__BB7_6:
	mul.wide.s32 	%rd12, %r36, 8;
	add.s64 	%rd13, %rd3, %rd12;
	ld.global.f64 	%fd16, [%rd13];
	add.s64 	%rd14, %rd2, %rd12;
	ld.global.f64 	%fd17, [%rd14];
	mul.f64 	%fd18, %fd16, %fd17;
	add.s64 	%rd15, %rd1, %rd12;
	ld.global.f64 	%fd19, [%rd15];
	fma.rn.f64 	%fd20, %fd18, %fd19, %fd43;
	add.s64 	%rd17, %rd13, %rd16;
	ld.global.f64 	%fd21, [%rd17];
	add.s64 	%rd18, %rd14, %rd16;
	ld.global.f64 	%fd22, [%rd18];
	mul.f64 	%fd23, %fd21, %fd22;
	add.s64 	%rd19, %rd15, %rd16;
	ld.global.f64 	%fd24, [%rd19];
	fma.rn.f64 	%fd25, %fd23, %fd24, %fd20;
	add.s64 	%rd20, %rd17, %rd16;
	ld.global.f64 	%fd26, [%rd20];
	add.s64 	%rd21, %rd18, %rd16;
	ld.global.f64 	%fd27, [%rd21];
	mul.f64 	%fd28, %fd26, %fd27;
	add.s64 	%rd22, %rd19, %rd16;
	ld.global.f64 	%fd29, [%rd22];
	fma.rn.f64 	%fd30, %fd28, %fd29, %fd25;
	add.s64 	%rd23, %rd20, %rd16;
	ld.global.f64 	%fd31, [%rd23];
	add.s64 	%rd24, %rd21, %rd16;
	ld.global.f64 	%fd32, [%rd24];
	mul.f64 	%fd33, %fd31, %fd32;
	add.s64 	%rd25, %rd22, %rd16;
	ld.global.f64 	%fd34, [%rd25];
	fma.rn.f64 	%fd43, %fd33, %fd34, %fd30;
	add.s32 	%r36, %r29, %r36;
	setp.lt.s32 	%p6, %r36, %r18;
	@%p6 bra 	$L__BB7_6;
$L__BB7_7:
	shl.b32 	%r30, %r3, 3;
	mov.u32 	%r31, _ZZ12glsc3_kernelPKdS0_S0_PdiE3buf;
	add.s32 	%r15, %r31, %r30;
	st.shared.f64 	[%r15], %fd43;
	bar.sync 	0;
	setp.lt.u32 	%p7, %r38, 2;
	@%p7 bra 	$L__BB7_11;
$L__BB7_8:
	shr.u32 	%r17, %r38, 1;
	setp.ge.u32 	%p8, %r3, %r17;
	@%p8 bra 	$L__BB7_10;
	shl.b32 	%r32, %r17, 3;
	add.s32 	%r33, %r15, %r32;
	ld.shared.f64 	%fd35, [%r33];
	ld.shared.f64 	%fd36, [%r15];
	add.f64 	%fd37, %fd35, %fd36;
	st.shared.f64 	[%r15], %fd37;
$L__BB7_10:
	bar.sync 	0;
	setp.gt.u32 	%p9, %r38, 3;
	mov.u32 	%r38, %r17;
	@%p9 bra 	$L__BB7_8;
$L__BB7_11:
	setp.ne.s32 	%p10, %r3, 0;
	@%p10 bra 	$L__BB7_13;
	ld.shared.f64 	%fd38, [_ZZ12glsc3_kernelPKdS0_S0_PdiE3buf];
	cvta.to.global.u64 	%rd26, %rd4;
	mul.wide.u32 	%rd27, %r1, 8;
	add.s64 	%rd28, %rd26, %rd27;
	st.global.f64 	[%rd28], %fd38;
$L__BB7_13:
	ret;

}


// ===== COMPILED SASS (sm_100) =====

	.target	sm_100

	.elftype	@"ET_EXEC"


//--------------------- .note.nv.tkinfo           --------------------------
	.section	.note.nv.tkinfo,"",@"SHT_NOTE"
	.sectionflags	@"SHF_NOTE_NV_TKINFO"
	.tkinfo
        /*0018*/ 	.word	0x00000002
        /*0030*/ 	.string	""
        /*0030*/ 	.string	"ptxas"
        /*0030*/ 	.string	"Cuda compilation tools, release 13.0, V13.0.88"
        /*0030*/ 	.string	"Build cuda_13.0.r13.0/compiler.36424714_0"
        /*0030*/ 	.string	"-arch sm_100 -m 64 "



//--------------------- .note.nv.cuinfo           --------------------------
	.section	.note.nv.cuinfo,"",@"SHT_NOTE"
	.sectionflags	@"SHF_NOTE_NV_CUINFO"
        /*0018*/ 	.short	0x0002
        /*001a*/ 	.short	0x0064
        /*001c*/ 	.short	0x0082
	.zero		2


//--------------------- .nv.info                  --------------------------
	.section	.nv.info,"",@"SHT_CUDA_INFO"
	.align	4


	//----- nvinfo : EIATTR_REGCOUNT
	.align		4
        /*0000*/ 	.byte	0x04, 0x2f
        /*0002*/ 	.short	(.L_1 - .L_0)
	.align		4
.L_0:
        /*0004*/ 	.word	index@(_Z13add2s1_kernelPdPKddi)
        /*0008*/ 	.word	0x00000018


	//----- nvinfo : EIATTR_FRAME_SIZE
	.align		4
.L_1:
        /*000c*/ 	.byte	0x04, 0x11
        /*000e*/ 	.short	(.L_3 - .L_2)
	.align		4
.L_2:
        /*0010*/ 	.word	index@(_Z13add2s1_kernelPdPKddi)
        /*0014*/ 	.word	0x00000000


	//----- nvinfo : EIATTR_REGCOUNT
	.align		4
.L_3:
        /*0018*/ 	.byte	0x04, 0x2f
        /*001a*/ 	.short	(.L_5 - .L_4)
	.align		4
.L_4:
        /*001c*/ 	.word	index@(_Z13add2s2_kernelPdPKddi)
        /*0020*/ 	.word	0x00000018


	//----- nvinfo : EIATTR_FRAME_SIZE
	.align		4
.L_5:
        /*0024*/ 	.byte	0x04, 0x11
        /*0026*/ 	.short	(.L_7 - .L_6)
	.align		4
.L_6:
        /*0028*/ 	.word	index@(_Z13add2s2_kernelPdPKddi)
        /*002c*/ 	.word	0x00000000


	//----- nvinfo : EIATTR_REGCOUNT
	.align		4
.L_7:
        /*0030*/ 	.byte	0x04, 0x2f
        /*0032*/ 	.short	(.L_9 - .L_8)
	.align		4
.L_8:
        /*0034*/ 	.word	index@(_Z14invcol2_kernelPdPKdi)
        /*0038*/ 	.word	0x00000022


	//----- nvinfo : EIATTR_FRAME_SIZE
	.align		4
.L_9:
        /*003c*/ 	.byte	0x04, 0x11
        /*003e*/ 	.short	(.L_11 - .L_10)
	.align		4
.L_10:
        /*0040*/ 	.word	index@($__internal_0_$__cuda_sm20_div_rn_f64_full)
        /*0044*/ 	.word	0x00000000


	//----- nvinfo : EIATTR_FRAME_SIZE
	.align		4
.L_11:
        /*0048*/ 	.byte	0x04, 0x11
        /*004a*/ 	.short	(.L_13 - .L_12)
	.align		4
.L_12:
        /*004c*/ 	.word	index@(_Z14invcol2_kernelPdPKdi)
        /*0050*/ 	.word	0x00000000


	//----- nvinfo : EIATTR_REGCOUNT
	.align		4
.L_13:
        /*0054*/ 	.byte	0x04, 0x2f
        /*0056*/ 	.short	(.L_15 - .L_14)
	.align		4
.L_14:
        /*0058*/ 	.word	index@(_Z11col2_kernelPdPKdi)
        /*005c*/ 	.word	0x00000018


	//----- nvinfo : EIATTR_FRAME_SIZE
	.align		4
.L_15:
        /*0060*/ 	.byte	0x04, 0x11
        /*0062*/ 	.short	(.L_17 - .L_16)
	.align		4
.L_16:
        /*0064*/ 	.word	index@(_Z11col2_kernelPdPKdi)
        /*0068*/ 	.word	0x00000000


	//----- nvinfo : EIATTR_REGCOUNT
	.align		4
.L_17:
        /*006c*/ 	.byte	0x04, 0x2f
        /*006e*/ 	.short	(.L_19 - .L_18)
	.align		4
.L_18:
        /*0070*/ 	.word	index@(_Z11col3_kernelPdPKdS1_i)
        /*0074*/ 	.word	0x0000001a


	//----- nvinfo : EIATTR_FRAME_SIZE
	.align		4
.L_19:
        /*0078*/ 	.byte	0x04, 0x11
        /*007a*/ 	.short	(.L_21 - .L_20)
	.align		4
.L_20:
        /*007c*/ 	.word	index@(_Z11col3_kernelPdPKdS1_i)
        /*0080*/ 	.word	0x00000000


	//----- nvinfo : EIATTR_REGCOUNT
	.align		4
.L_21:
        /*0084*/ 	.byte	0x04, 0x2f
        /*0086*/ 	.short	(.L_23 - .L_22)
	.align		4
.L_22:
        /*0088*/ 	.word	index@(_Z11sub3_kernelPdPKdS1_i)
        /*008c*/ 	.word	0x0000001a


	//----- nvinfo : EIATTR_FRAME_SIZE
	.align		4
.L_23:
        /*0090*/ 	.byte	0x04, 0x11
        /*0092*/ 	.short	(.L_25 - .L_24)
	.align		4
.L_24:
        /*0094*/ 	.word	index@(_Z11sub3_kernelPdPKdS1_i)
        /*0098*/ 	.word	0x00000000


	//----- nvinfo : EIATTR_REGCOUNT
	.align		4
.L_25:
        /*009c*/ 	.byte	0x04, 0x2f
        /*009e*/ 	.short	(.L_27 - .L_26)
	.align		4
.L_26:
        /*00a0*/ 	.word	index@(_Z14addcol3_kernelPdPKdS1_i)
        /*00a4*/ 	.word	0x0000001c


	//----- nvinfo : EIATTR_FRAME_SIZE
	.align		4
.L_27:
        /*00a8*/ 	.byte	0x04, 0x11
        /*00aa*/ 	.short	(.L_29 - .L_28)
	.align		4
.L_28:
        /*00ac*/ 	.word	index@(_Z14addcol3_kernelPdPKdS1_i)
        /*00b0*/ 	.word	0x00000000


	//----- nvinfo : EIATTR_REGCOUNT
	.align		4
.L_29:
        /*00b4*/ 	.byte	0x04, 0x2f
        /*00b6*/ 	.short	(.L_31 - .L_30)
	.align		4
.L_30:
        /*00b8*/ 	.word	index@(_Z12glsc3_kernelPKdS0_S0_Pdi)
        /*00bc*/ 	.word	0x00000020


	//----- nvinfo : EIATTR_FRAME_SIZE
	.align		4
.L_31:
        /*00c0*/ 	.byte	0x04, 0x11
        /*00c2*/ 	.short	(.L_33 - .L_32)
	.align		4
.L_32:
        /*00c4*/ 	.word	index@(_Z12glsc3_kernelPKdS0_S0_Pdi)
        /*00c8*/ 	.word	0x00000000


	//----- nvinfo : EIATTR_MIN_STACK_SIZE
	.align		4
.L_33:
        /*00cc*/ 	.byte	0x04, 0x12
        /*00ce*/ 	.short	(.L_35 - .L_34)
	.align		4
.L_34:
        /*00d0*/ 	.word	index@(_Z12glsc3_kernelPKdS0_S0_Pdi)
        /*00d4*/ 	.word	0x00000000


	//----- nvinfo : EIATTR_MIN_STACK_SIZE
	.align		4
.L_35:
        /*00d8*/ 	.byte	0x04, 0x12
        /*00da*/ 	.short	(.L_37 - .L_36)
	.align		4
.L_36:
        /*00dc*/ 	.word	index@(_Z14addcol3_kernelPdPKdS1_i)
        /*00e0*/ 	.word	0x00000000


	//----- nvinfo : EIATTR_MIN_STACK_SIZE
	.align		4
.L_37:
        /*00e4*/ 	.byte	0x04, 0x12
        /*00e6*/ 	.short	(.L_39 - .L_38)
	.align		4
.L_38:
        /*00e8*/ 	.word	index@(_Z11sub3_kernelPdPKdS1_i)
        /*00ec*/ 	.word	0x00000000


	//----- nvinfo : EIATTR_MIN_STACK_SIZE
	.align		4
.L_39:
        /*00f0*/ 	.byte	0x04, 0x12
        /*00f2*/ 	.short	(.L_41 - .L_40)
	.align		4
.L_40:
        /*00f4*/ 	.word	index@(_Z11col3_kernelPdPKdS1_i)
        /*00f8*/ 	.word	0x00000000


	//----- nvinfo : EIATTR_MIN_STACK_SIZE
	.align		4
.L_41:
        /*00fc*/ 	.byte	0x04, 0x12
        /*00fe*/ 	.short	(.L_43 - .L_42)
	.align		4
.L_42:
        /*0100*/ 	.word	index@(_Z11col2_kernelPdPKdi)
        /*0104*/ 	.word	0x00000000


	//----- nvinfo : EIATTR_MIN_STACK_SIZE
	.align		4
.L_43:
        /*0108*/ 	.byte	0x04, 0x12
        /*010a*/ 	.short	(.L_45 - .L_44)
	.align		4
.L_44:
        /*010c*/ 	.word	index@(_Z14invcol2_kernelPdPKdi)
        /*0110*/ 	.word	0x00000000


	//----- nvinfo : EIATTR_MIN_STACK_SIZE
	.align		4
.L_45:
        /*0114*/ 	.byte	0x04, 0x12
        /*0116*/ 	.short	(.L_47 - .L_46)
	.align		4
.L_46:
        /*0118*/ 	.word	index@(_Z13add2s2_kernelPdPKddi)
        /*011c*/ 	.word	0x00000000


	//----- nvinfo : EIATTR_MIN_STACK_SIZE
	.align		4
.L_47:
        /*0120*/ 	.byte	0x04, 0x12
        /*0122*/ 	.short	(.L_49 - .L_48)
	.align		4
.L_48:
        /*0124*/ 	.word	index@(_Z13add2s1_kernelPdPKddi)
        /*0128*/ 	.word	0x00000000
.L_49:


//--------------------- .nv.compat                --------------------------
	.section	.nv.compat,"",@"SHT_CUDA_COMPAT_INFO"
	.align	4
        /*0000*/ 	.byte	0x02, 0x09, 0x00, 0x00, 0x02, 0x02, 0x01, 0x00, 0x02, 0x05, 0x05, 0x00, 0x03, 0x07, 0x01, 0x01
        /*0010*/ 	.byte	0x02, 0x03, 0x00, 0x00, 0x02, 0x06, 0x01, 0x00, 0x04, 0x0b, 0x08, 0x00, 0x01, 0x00, 0x00, 0x00
        /*0020*/ 	.byte	0x00, 0x00, 0x00, 0x00


//--------------------- .nv.info._Z12glsc3_kernelPKdS0_S0_Pdi --------------------------
	.section	.nv.info._Z12glsc3_kernelPKdS0_S0_Pdi,"",@"SHT_CUDA_INFO"
	.sectionflags	@""
	.align	4


	//----- nvinfo : EIATTR_CUDA_API_VERSION
	.align		4
        /*0000*/ 	.byte	0x04, 0x37
        /*0002*/ 	.short	(.L_51 - .L_50)
.L_50:
        /*0004*/ 	.word	0x00000082


	//----- nvinfo : EIATTR_KPARAM_INFO
	.align		4
.L_51:
        /*0008*/ 	.byte	0x04, 0x17
        /*000a*/ 	.short	(.L_53 - .L_52)
.L_52:
        /*000c*/ 	.word	0x00000000
        /*0010*/ 	.short	0x0004
        /*0012*/ 	.short	0x0020
        /*0014*/ 	.byte	0x00, 0xf0, 0x11, 0x00


	//----- nvinfo : EIATTR_KPARAM_INFO
	.align		4
.L_53:
        /*0018*/ 	.byte	0x04, 0x17
        /*001a*/ 	.short	(.L_55 - .L_54)
.L_54:
        /*001c*/ 	.word	0x00000000
        /*0020*/ 	.short	0x0003
        /*0022*/ 	.short	0x0018
        /*0024*/ 	.byte	0x00, 0xf5, 0x21, 0x00


	//----- nvinfo : EIATTR_KPARAM_INFO
	.align		4
.L_55:
        /*0028*/ 	.byte	0x04, 0x17
        /*002a*/ 	.short	(.L_57 - .L_56)
.L_56:
        /*002c*/ 	.word	0x00000000
        /*0030*/ 	.short	0x0002
        /*0032*/ 	.short	0x0010
        /*0034*/ 	.byte	0x00, 0xf5, 0x21, 0x00


	//----- nvinfo : EIATTR_KPARAM_INFO
	.align		4
.L_57:
        /*0038*/ 	.byte	0x04, 0x17
        /*003a*/ 	.short	(.L_59 - .L_58)
.L_58:
        /*003c*/ 	.word	0x00000000
        /*0040*/ 	.short	0x0001
        /*0042*/ 	.short	0x0008
        /*0044*/ 	.byte	0x00, 0xf5, 0x21, 0x00


	//----- nvinfo : EIATTR_KPARAM_INFO
	.align		4
.L_59:
        /*0048*/ 	.byte	0x04, 0x17
        /*004a*/ 	.short	(.L_61 - .L_60)
.L_60:
        /*004c*/ 	.word	0x00000000
        /*0050*/ 	.short	0x0000
        /*0052*/ 	.short	0x0000
        /*0054*/ 	.byte	0x00, 0xf5, 0x21, 0x00


	//----- nvinfo : EIATTR_SPARSE_MMA_MASK
	.align		4
.L_61:
        /*0058*/ 	.byte	0x03, 0x50
        /*005a*/ 	.short	0x0000


	//----- nvinfo : EIATTR_MAXREG_COUNT
	.align		4
        /*005c*/ 	.byte	0x03, 0x1b
        /*005e*/ 	.short	0x00ff


	//----- nvinfo : EIATTR_NUM_BARRIERS
	.align		4
        /*0060*/ 	.byte	0x02, 0x4c
        /*0062*/ 	.byte	0x01
	.zero		1


	//----- nvinfo : EIATTR_MERCURY_ISA_VERSION
	.align		4
        /*0064*/ 	.byte	0x03, 0x5f
        /*0066*/ 	.short	0x0101


	//----- nvinfo : EIATTR_VRC_CTA_INIT_COUNT
	.align		4
        /*0068*/ 	.byte	0x02, 0x4a
	.zero		1
	.zero		1


	//----- nvinfo : EIATTR_EXIT_INSTR_OFFSETS
	.align		4
        /*006c*/ 	.byte	0x04, 0x1c
        /*006e*/ 	.short	(.L_63 - .L_62)


	//   ....[0]....
.L_62:
        /*0070*/ 	.word	0x000007c0


	//   ....[1]....
        /*0074*/ 	.word	0x00000840


	//----- nvinfo : EIATTR_CRS_STACK_SIZE
	.align		4
.L_63:
        /*0078*/ 	.byte	0x04, 0x1e
        /*007a*/ 	.short	(.L_65 - .L_64)
.L_64:
        /*007c*/ 	.word	0x00000000


	//----- nvinfo : EIATTR_CBANK_PARAM_SIZE
	.align		4
.L_65:
        /*0080*/ 	.byte	0x03, 0x19
        /*0082*/ 	.short	0x0024


	//----- nvinfo : EIATTR_PARAM_CBANK
	.align		4
        /*0084*/ 	.byte	0x04, 0x0a
        /*0086*/ 	.short	(.L_67 - .L_66)
	.align		4
.L_66:
        /*0088*/ 	.word	index@(.nv.constant0._Z12glsc3_kernelPKdS0_S0_Pdi)
        /*008c*/ 	.short	0x0380
        /*008e*/ 	.short	0x0024


	//----- nvinfo : EIATTR_SW_WAR
	.align		4
.L_67:
        /*0090*/ 	.byte	0x04, 0x36
        /*0092*/ 	.short	(.L_69 - .L_68)
.L_68:
        /*0094*/ 	.word	0x00000008
.L_69:


//--------------------- .nv.info._Z14addcol3_kernelPdPKdS1_i --------------------------
	.section	.nv.info._Z14addcol3_kernelPdPKdS1_i,"",@"SHT_CUDA_INFO"
	.sectionflags	@""
	.align	4


	//----- nvinfo : EIATTR_CUDA_API_VERSION
	.align		4
        /*0000*/ 	.byte	0x04, 0x37
        /*0002*/ 	.short	(.L_71 - .L_70)
.L_70:
        /*0004*/ 	.word	0x00000082


	//----- nvinfo : EIATTR_KPARAM_INFO
	.align		4
.L_71:
        /*0008*/ 	.byte	0x04, 0x17
        /*000a*/ 	.short	(.L_73 - .L_72)
.L_72:
        /*000c*/ 	.word	0x00000000
        /*0010*/ 	.short	0x0003
        /*0012*/ 	.short	0x0018
        /*0014*/ 	.byte	0x00, 0xf0, 0x11, 0x00


	//----- nvinfo : EIATTR_KPARAM_INFO
	.align		4
.L_73:
        /*0018*/ 	.byte	0x04, 0x17
        /*001a*/ 	.short	(.L_75 - .L_74)
.L_74:
        /*001c*/ 	.word	0x00000000
        /*0020*/ 	.short	0x0002
        /*0022*/ 	.short	0x0010
        /*0024*/ 	.byte	0x00, 0xf5, 0x21, 0x00


	//----- nvinfo : EIATTR_KPARAM_INFO
	.align		4
.L_75:
        /*0028*/ 	.byte	0x04, 0x17
        /*002a*/ 	.short	(.L_77 - .L_76)
.L_76:
        /*002c*/ 	.word	0x00000000
        /*0030*/ 	.short	0x0001
        /*0032*/ 	.short	0x0008
        /*0034*/ 	.byte	0x00, 0xf5, 0x21, 0x00


	//----- nvinfo : EIATTR_KPARAM_INFO
	.align		4
.L_77:
        /*0038*/ 	.byte	0x04, 0x17
        /*003a*/ 	.short	(.L_79 - .L_78)
.L_78:
        /*003c*/ 	.word	0x00000000
        /*0040*/ 	.short	0x0000
        /*0042*/ 	.short	0x0000
        /*0044*/ 	.byte	0x00, 0xf5, 0x21, 0x00


	//----- nvinfo : EIATTR_SPARSE_MMA_MASK
	.align		4
.L_79:
        /*0048*/ 	.byte	0x03, 0x50
        /*004a*/ 	.short	0x0000


	//----- nvinfo : EIATTR_MAXREG_COUNT
	.align		4
        /*004c*/ 	.byte	0x03, 0x1b
        /*004e*/ 	.short	0x00ff


	//----- nvinfo : EIATTR_MERCURY_ISA_VERSION
	.align		4
        /*0050*/ 	.byte	0x03, 0x5f
        /*0052*/ 	.short	0x0101


	//----- nvinfo : EIATTR_VRC_CTA_INIT_COUNT
	.align		4
        /*0054*/ 	.byte	0x02, 0x4a
	.zero		1
	.zero		1


	//----- nvinfo : EIATTR_EXIT_INSTR_OFFSETS
	.align		4
        /*0058*/ 	.byte	0x04, 0x1c
        /*005a*/ 	.short	(.L_81 - .L_80)


	//   ....[0]....
.L_80:
        /*005c*/ 	.word	0x00000090


	//   ....[1]....
        /*0060*/ 	.word	0x000003b0


	//   ....[2]....
        /*0064*/ 	.word	0x00000620


	//----- nvinfo : EIATTR_CRS_STACK_SIZE
	.align		4
.L_81:
        /*0068*/ 	.byte	0x04, 0x1e
        /*006a*/ 	.short	(.L_83 - .L_82)
.L_82:
        /*006c*/ 	.word	0x00000000


	//----- nvinfo : EIATTR_CBANK_PARAM_SIZE
	.align		4
.L_83:
        /*0070*/ 	.byte	0x03, 0x19
        /*0072*/ 	.short	0x001c


	//----- nvinfo : EIATTR_PARAM_CBANK
	.align		4
        /*0074*/ 	.byte	0x04, 0x0a
        /*0076*/ 	.short	(.L_85 - .L_84)
	.align		4
.L_84:
        /*0078*/ 	.word	index@(.nv.constant0._Z14addcol3_kernelPdPKdS1_i)
        /*007c*/ 	.short	0x0380
        /*007e*/ 	.short	0x001c


	//----- nvinfo : EIATTR_SW_WAR
	.align		4
.L_85:
        /*0080*/ 	.byte	0x04, 0x36
        /*0082*/ 	.short	(.L_87 - .L_86)
.L_86:
        /*0084*/ 	.word	0x00000008
.L_87:


//--------------------- .nv.info._Z11sub3_kernelPdPKdS1_i --------------------------
	.section	.nv.info._Z11sub3_kernelPdPKdS1_i,"",@"SHT_CUDA_INFO"
	.sectionflags	@""
	.align	4


	//----- nvinfo : EIATTR_CUDA_API_VERSION
	.align		4
        /*0000*/ 	.byte	0x04, 0x37
        /*0002*/ 	.short	(.L_89 - .L_88)
.L_88:
        /*0004*/ 	.word	0x00000082


	//----- nvinfo : EIATTR_KPARAM_INFO
	.align		4
.L_89:
        /*0008*/ 	.byte	0x04, 0x17
        /*000a*/ 	.short	(.L_91 - .L_90)
.L_90:
        /*000c*/ 	.word	0x00000000
        /*0010*/ 	.short	0x0003
        /*0012*/ 	.short	0x0018
        /*0014*/ 	.byte	0x00, 0xf0, 0x11, 0x00


	//----- nvinfo : EIATTR_KPARAM_INFO
	.align		4
.L_91:
        /*0018*/ 	.byte	0x04, 0x17
        /*001a*/ 	.short	(.L_93 - .L_92)
.L_92:
        /*001c*/ 	.word	0x00000000
        /*0020*/ 	.short	0x0002
        /*0022*/ 	.short	0x0010
        /*0024*/ 	.byte	0x00, 0xf5, 0x21, 0x00


	//----- nvinfo : EIATTR_KPARAM_INFO
	.align		4
.L_93:
        /*0028*/ 	.byte	0x04, 0x17
        /*002a*/ 	.short	(.L_95 - .L_94)
.L_94:
        /*002c*/ 	.word	0x00000000
        /*0030*/ 	.short	0x0001
        /*0032*/ 	.short	0x0008
        /*0034*/ 	.byte	0x00, 0xf5, 0x21, 0x00


	//----- nvinfo : EIATTR_KPARAM_INFO
	.align		4
.L_95:
        /*0038*/ 	.byte	0x04, 0x17
        /*003a*/ 	.short	(.L_97 - .L_96)
.L_96:
        /*003c*/ 	.word	0x00000000
        /*0040*/ 	.short	0x0000
        /*0042*/ 	.short	0x0000
        /*0044*/ 	.byte	0x00, 0xf5, 0x21, 0x00


	//----- nvinfo : EIATTR_SPARSE_MMA_MASK
	.align		4
.L_97:
        /*0048*/ 	.byte	0x03, 0x50
        /*004a*/ 	.short	0x0000


	//----- nvinfo : EIATTR_MAXREG_COUNT
	.align		4
        /*004c*/ 	.byte	0x03, 0x1b
        /*004e*/ 	.short	0x00ff


	//----- nvinfo : EIATTR_MERCURY_ISA_VERSION
	.align		4
        /*0050*/ 	.byte	0x03, 0x5f
        /*0052*/ 	.short	0x0101


	//----- nvinfo : EIATTR_VRC_CTA_INIT_COUNT
	.align		4
        /*0054*/ 	.byte	0x02, 0x4a
	.zero		1
	.zero		1


	//----- nvinfo : EIATTR_EXIT_INSTR_OFFSETS
	.align		4
        /*0058*/ 	.byte	0x04, 0x1c
        /*005a*/ 	.short	(.L_99 - .L_98)


	//   ....[0]....
.L_98:
        /*005c*/ 	.word	0x00000090


	//   ....[1]....
        /*0060*/ 	.word	0x000003a0


	//   ....[2]....
        /*0064*/ 	.word	0x000005d0


	//----- nvinfo : EIATTR_CRS_STACK_SIZE
	.align		4
.L_99:
        /*0068*/ 	.byte	0x04, 0x1e
        /*006a*/ 	.short	(.L_101 - .L_100)
.L_100:
        /*006c*/ 	.word	0x00000000


	//----- nvinfo : EIATTR_CBANK_PARAM_SIZE
	.align		4
.L_101:
        /*0070*/ 	.byte	0x03, 0x19
        /*0072*/ 	.short	0x001c


	//----- nvinfo : EIATTR_PARAM_CBANK
	.align		4
        /*0074*/ 	.byte	0x04, 0x0a
        /*0076*/ 	.short	(.L_103 - .L_102)
	.align		4
.L_102:
        /*0078*/ 	.word	index@(.nv.constant0._Z11sub3_kernelPdPKdS1_i)
        /*007c*/ 	.short	0x0380
        /*007e*/ 	.short	0x001c


	//----- nvinfo : EIATTR_SW_WAR
	.align		4
.L_103:
        /*0080*/ 	.byte	0x04, 0x36
        /*0082*/ 	.short	(.L_105 - .L_104)
.L_104:
        /*0084*/ 	.word	0x00000008
.L_105:


//--------------------- .nv.info._Z11col3_kernelPdPKdS1_i --------------------------
	.section	.nv.info._Z11col3_kernelPdPKdS1_i,"",@"SHT_CUDA_INFO"
	.sectionflags	@""
	.align	4


	//----- nvinfo : EIATTR_CUDA_API_VERSION
	.align		4
        /*0000*/ 	.byte	0x04, 0x37
        /*0002*/ 	.short	(.L_107 - .L_106)
.L_106:
        /*0004*/ 	.word	0x00000082


	//----- nvinfo : EIATTR_KPARAM_INFO
	.align		4
.L_107:
        /*0008*/ 	.byte	0x04, 0x17
        /*000a*/ 	.short	(.L_109 - .L_108)
.L_108:
        /*000c*/ 	.word	0x00000000
        /*0010*/ 	.short	0x0003
        /*0012*/ 	.short	0x0018
        /*0014*/ 	.byte	0x00, 0xf0, 0x11, 0x00


	//----- nvinfo : EIATTR_KPARAM_INFO
	.align		4
.L_109:
        /*0018*/ 	.byte	0x04, 0x17
        /*001a*/ 	.short	(.L_111 - .L_110)
.L_110:
        /*001c*/ 	.word	0x00000000
        /*0020*/ 	.short	0x0002
        /*0022*/ 	.short	0x0010
        /*0024*/ 	.byte	0x00, 0xf5, 0x21, 0x00


	//----- nvinfo : EIATTR_KPARAM_INFO
	.align		4
.L_111:
        /*0028*/ 	.byte	0x04, 0x17
        /*002a*/ 	.short	(.L_113 - .L_112)
.L_112:
        /*002c*/ 	.word	0x00000000
        /*0030*/ 	.short	0x0001
        /*0032*/ 	.short	0x0008
        /*0034*/ 	.byte	0x00, 0xf5, 0x21, 0x00


	//----- nvinfo : EIATTR_KPARAM_INFO
	.align		4
.L_113:
        /*0038*/ 	.byte	0x04, 0x17
        /*003a*/ 	.short	(.L_115 - .L_114)
.L_114:
        /*003c*/ 	.word	0x00000000
        /*0040*/ 	.short	0x0000
        /*0042*/ 	.short	0x0000
        /*0044*/ 	.byte	0x00, 0xf5, 0x21, 0x00


	//----- nvinfo : EIATTR_SPARSE_MMA_MASK
	.align		4
.L_115:
        /*0048*/ 	.byte	0x03, 0x50
        /*004a*/ 	.short	0x0000


	//----- nvinfo : EIATTR_MAXREG_COUNT
	.align		4
        /*004c*/ 	.byte	0x03, 0x1b
        /*004e*/ 	.short	0x00ff


	//----- nvinfo : EIATTR_MERCURY_ISA_VERSION
	.align		4
        /*0050*/ 	.byte	0x03, 0x5f
        /*0052*/ 	.short	0x0101


	//----- nvinfo : EIATTR_VRC_CTA_INIT_COUNT
	.align		4
        /*0054*/ 	.byte	0x02, 0x4a
	.zero		1
	.zero		1


	//----- nvinfo : EIATTR_EXIT_INSTR_OFFSETS
	.align		4
        /*0058*/ 	.byte	0x04, 0x1c
        /*005a*/ 	.short	(.L_117 - .L_116)


	//   ....[0]....
.L_116:
        /*005c*/ 	.word	0x00000090


	//   ....[1]....
        /*0060*/ 	.word	0x000003a0


	//   ....[2]....
        /*0064*/ 	.word	0x000005d0


	//----- nvinfo : EIATTR_CRS_STACK_SIZE
	.align		4
.L_117:
        /*0068*/ 	.byte	0x04, 0x1e
        /*006a*/ 	.short	(.L_119 - .L_118)
.L_118:
        /*006c*/ 	.word	0x00000000


	//----- nvinfo : EIATTR_CBANK_PARAM_SIZE
	.align		4
.L_119:
        /*0070*/ 	.byte	0x03, 0x19
        /*0072*/ 	.short	0x001c


	//----- nvinfo : EIATTR_PARAM_CBANK
	.align		4
        /*0074*/ 	.byte	0x04, 0x0a
        /*0076*/ 	.short	(.L_121 - .L_120)
	.align		4
.L_120:
        /*0078*/ 	.word	index@(.nv.constant0._Z11col3_kernelPdPKdS1_i)
        /*007c*/ 	.short	0x0380
        /*007e*/ 	.short	0x001c


	//----- nvinfo : EIATTR_SW_WAR
	.align		4
.L_121:
        /*0080*/ 	.byte	0x04, 0x36
        /*0082*/ 	.short	(.L_123 - .L_122)
.L_122:
        /*0084*/ 	.word	0x00000008
.L_123:


//--------------------- .nv.info._Z11col2_kernelPdPKdi --------------------------
	.section	.nv.info._Z11col2_kernelPdPKdi,"",@"SHT_CUDA_INFO"
	.sectionflags	@""
	.align	4


	//----- nvinfo : EIATTR_CUDA_API_VERSION
	.align		4
        /*0000*/ 	.byte	0x04, 0x37
        /*0002*/ 	.short	(.L_125 - .L_124)
.L_124:
        /*0004*/ 	.word	0x00000082


	//----- nvinfo : EIATTR_KPARAM_INFO
	.align		4
.L_125:
        /*0008*/ 	.byte	0x04, 0x17
        /*000a*/ 	.short	(.L_127 - .L_126)
.L_126:
        /*000c*/ 	.word	0x00000000
        /*0010*/ 	.short	0x0002
        /*0012*/ 	.short	0x0010
        /*0014*/ 	.byte	0x00, 0xf0, 0x11, 0x00


	//----- nvinfo : EIATTR_KPARAM_INFO
	.align		4
.L_127:
        /*0018*/ 	.byte	0x04, 0x17
        /*001a*/ 	.short	(.L_129 - .L_128)
.L_128:
        /*001c*/ 	.word	0x00000000
        /*0020*/ 	.short	0x0001
        /*0022*/ 	.short	0x0008
        /*0024*/ 	.byte	0x00, 0xf5, 0x21, 0x00


	//----- nvinfo : EIATTR_KPARAM_INFO
	.align		4
.L_129:
        /*0028*/ 	.byte	0x04, 0x17
        /*002a*/ 	.short	(.L_131 - .L_130)
.L_130:
        /*002c*/ 	.word	0x00000000
        /*0030*/ 	.short	0x0000
        /*0032*/ 	.short	0x0000
        /*0034*/ 	.byte	0x00, 0xf5, 0x21, 0x00


	//----- nvinfo : EIATTR_SPARSE_MMA_MASK
	.align		4
.L_131:
        /*0038*/ 	.byte	0x03, 0x50
        /*003a*/ 	.short	0x0000


	//----- nvinfo : EIATTR_MAXREG_COUNT
	.align		4
        /*003c*/ 	.byte	0x03, 0x1b
        /*003e*/ 	.short	0x00ff


	//----- nvinfo : EIATTR_MERCURY_ISA_VERSION
	.align		4
        /*0040*/ 	.byte	0x03, 0x5f
        /*0042*/ 	.short	0x0101


	//----- nvinfo : EIATTR_VRC_CTA_INIT_COUNT
	.align		4
        /*0044*/ 	.byte	0x02, 0x4a
	.zero		1
	.zero		1


	//----- nvinfo : EIATTR_EXIT_INSTR_OFFSETS
	.align		4
        /*0048*/ 	.byte	0x04, 0x1c
        /*004a*/ 	.short	(.L_133 - .L_132)


	//   ....[0]....
.L_132:
        /*004c*/ 	.word	0x00000090


	//   ....[1]....
        /*0050*/ 	.word	0x00000380


	//   ....[2]....
        /*0054*/ 	.word	0x00000560


	//----- nvinfo : EIATTR_CRS_STACK_SIZE
	.align		4
.L_133:
        /*0058*/ 	.byte	0x04, 0x1e
        /*005a*/ 	.short	(.L_135 - .L_134)
.L_134:
        /*005c*/ 	.word	0x00000000


	//----- nvinfo : EIATTR_CBANK_PARAM_SIZE
	.align		4
.L_135:
        /*0060*/ 	.byte	0x03, 0x19
        /*0062*/ 	.short	0x0014


	//----- nvinfo : EIATTR_PARAM_CBANK
	.align		4
        /*0064*/ 	.byte	0x04, 0x0a
        /*0066*/ 	.short	(.L_137 - .L_136)
	.align		4
.L_136:
        /*0068*/ 	.word	index@(.nv.constant0._Z11col2_kernelPdPKdi)
        /*006c*/ 	.short	0x0380
        /*006e*/ 	.short	0x0014


	//----- nvinfo : EIATTR_SW_WAR
	.align		4
.L_137:
        /*0070*/ 	.byte	0x04, 0x36
        /*0072*/ 	.short	(.L_139 - .L_138)
.L_138:
        /*0074*/ 	.word	0x00000008
.L_139:


//--------------------- .nv.info._Z14invcol2_kernelPdPKdi --------------------------
	.section	.nv.info._Z14invcol2_kernelPdPKdi,"",@"SHT_CUDA_INFO"
	.sectionflags	@""
	.align	4


	//----- nvinfo : EIATTR_CUDA_API_VERSION
	.align		4
        /*0000*/ 	.byte	0x04, 0x37
        /*0002*/ 	.short	(.L_141 - .L_140)
.L_140:
        /*0004*/ 	.word	0x00000082


	//----- nvinfo : EIATTR_KPARAM_INFO
	.align		4
.L_141:
        /*0008*/ 	.byte	0x04, 0x17
        /*000a*/ 	.short	(.L_143 - .L_142)
.L_142:
        /*000c*/ 	.word	0x00000000
        /*0010*/ 	.short	0x0002
        /*0012*/ 	.short	0x0010
        /*0014*/ 	.byte	0x00, 0xf0, 0x11, 0x00


	//----- nvinfo : EIATTR_KPARAM_INFO
	.align		4
.L_143:
        /*0018*/ 	.byte	0x04, 0x17
        /*001a*/ 	.short	(.L_145 - .L_144)
.L_144:
        /*001c*/ 	.word	0x00000000
        /*0020*/ 	.short	0x0001
        /*0022*/ 	.short	0x0008
        /*0024*/ 	.byte	0x00, 0xf5, 0x21, 0x00


	//----- nvinfo : EIATTR_KPARAM_INFO
	.align		4
.L_145:
        /*0028*/ 	.byte	0x04, 0x17
        /*002a*/ 	.short	(.L_147 - .L_146)
.L_146:
        /*002c*/ 	.word	0x00000000
        /*0030*/ 	.short	0x0000
        /*0032*/ 	.short	0x0000
        /*0034*/ 	.byte	0x00, 0xf5, 0x21, 0x00


	//----- nvinfo : EIATTR_SPARSE_MMA_MASK
	.align		4
.L_147:
        /*0038*/ 	.byte	0x03, 0x50
        /*003a*/ 	.short	0x0000


	//----- nvinfo : EIATTR_MAXREG_COUNT
	.align		4
        /*003c*/ 	.byte	0x03, 0x1b
        /*003e*/ 	.short	0x00ff


	//----- nvinfo : EIATTR_MERCURY_ISA_VERSION
	.align		4
        /*0040*/ 	.byte	0x03, 0x5f
        /*0042*/ 	.short	0x0101


	//----- nvinfo : EIATTR_VRC_CTA_INIT_COUNT
	.align		4
        /*0044*/ 	.byte	0x02, 0x4a
	.zero		1
	.zero		1


	//----- nvinfo : EIATTR_EXIT_INSTR_OFFSETS
	.align		4
        /*0048*/ 	.byte	0x04, 0x1c
        /*004a*/ 	.short	(.L_149 - .L_148)


	//   ....[0]....
.L_148:
        /*004c*/ 	.word	0x00000090


	//   ....[1]....
        /*0050*/ 	.word	0x000004d0


	//   ....[2]....
        /*0054*/ 	.word	0x00000b10


	//----- nvinfo : EIATTR_CRS_STACK_SIZE
	.align		4
.L_149:
        /*0058*/ 	.byte	0x04, 0x1e
        /*005a*/ 	.short	(.L_151 - .L_150)
.L_150:
        /*005c*/ 	.word	0x00000000


	//----- nvinfo : EIATTR_CBANK_PARAM_SIZE
	.align		4
.L_151:
        /*0060*/ 	.byte	0x03, 0x19
        /*0062*/ 	.short	0x0014


	//----- nvinfo : EIATTR_PARAM_CBANK
	.align		4
        /*0064*/ 	.byte	0x04, 0x0a
        /*0066*/ 	.short	(.L_153 - .L_152)
	.align		4
.L_152:
        /*0068*/ 	.word	index@(.nv.constant0._Z14invcol2_kernelPdPKdi)
        /*006c*/ 	.short	0x0380
        /*006e*/ 	.short	0x0014


	//----- nvinfo : EIATTR_SW_WAR
	.align		4
.L_153:
        /*0070*/ 	.byte	0x04, 0x36
        /*0072*/ 	.short	(.L_155 - .L_154)
.L_154:
        /*0074*/ 	.word	0x00000008
.L_155:


//--------------------- .nv.info._Z13add2s2_kernelPdPKddi --------------------------
	.section	.nv.info._Z13add2s2_kernelPdPKddi,"",@"SHT_CUDA_INFO"
	.sectionflags	@""
	.align	4


	//----- nvinfo : EIATTR_CUDA_API_VERSION
	.align		4
        /*0000*/ 	.byte	0x04, 0x37
        /*0002*/ 	.short	(.L_157 - .L_156)
.L_156:
        /*0004*/ 	.word	0x00000082


	//----- nvinfo : EIATTR_KPARAM_INFO
	.align		4
.L_157:
        /*0008*/ 	.byte	0x04, 0x17
        /*000a*/ 	.short	(.L_159 - .L_158)
.L_158:
        /*000c*/ 	.word	0x00000000
        /*0010*/ 	.short	0x0003
        /*0012*/ 	.short	0x0018
        /*0014*/ 	.byte	0x00, 0xf0, 0x11, 0x00


	//----- nvinfo : EIATTR_KPARAM_INFO
	.align		4
.L_159:
        /*0018*/ 	.byte	0x04, 0x17
        /*001a*/ 	.short	(.L_161 - .L_160)
.L_160:
        /*001c*/ 	.word	0x00000000
        /*0020*/ 	.short	0x0002
        /*0022*/ 	.short	0x0010
        /*0024*/ 	.byte	0x00, 0xf0, 0x21, 0x00


	//----- nvinfo : EIATTR_KPARAM_INFO
	.align		4
.L_161:
        /*0028*/ 	.byte	0x04, 0x17
        /*002a*/ 	.short	(.L_163 - .L_162)
.L_162:
        /*002c*/ 	.word	0x00000000
        /*0030*/ 	.short	0x0001
        /*0032*/ 	.short	0x0008
        /*0034*/ 	.byte	0x00, 0xf5, 0x21, 0x00


	//----- nvinfo : EIATTR_KPARAM_INFO
	.align		4
.L_163:
        /*0038*/ 	.byte	0x04, 0x17
        /*003a*/ 	.short	(.L_165 - .L_164)
.L_164:
        /*003c*/ 	.word	0x00000000
        /*0040*/ 	.short	0x0000
        /*0042*/ 	.short	0x0000
        /*0044*/ 	.byte	0x00, 0xf5, 0x21, 0x00


	//----- nvinfo : EIATTR_SPARSE_MMA_MASK
	.align		4
.L_165:
        /*0048*/ 	.byte	0x03, 0x50
        /*004a*/ 	.short	0x0000


	//----- nvinfo : EIATTR_MAXREG_COUNT
	.align		4
        /*004c*/ 	.byte	0x03, 0x1b
        /*004e*/ 	.short	0x00ff


	//----- nvinfo : EIATTR_MERCURY_ISA_VERSION
	.align		4
        /*0050*/ 	.byte	0x03, 0x5f
        /*0052*/ 	.short	0x0101


	//----- nvinfo : EIATTR_VRC_CTA_INIT_COUNT
	.align		4
        /*0054*/ 	.byte	0x02, 0x4a
	.zero		1
	.zero		1


	//----- nvinfo : EIATTR_EXIT_INSTR_OFFSETS
	.align		4
        /*0058*/ 	.byte	0x04, 0x1c
        /*005a*/ 	.short	(.L_167 - .L_166)


	//   ....[0]....
.L_166:
        /*005c*/ 	.word	0x00000090


	//   ....[1]....
        /*0060*/ 	.word	0x000003a0


	//   ....[2]....
        /*0064*/ 	.word	0x00000580


	//----- nvinfo : EIATTR_CRS_STACK_SIZE
	.align		4
.L_167:
        /*0068*/ 	.byte	0x04, 0x1e
        /*006a*/ 	.short	(.L_169 - .L_168)
.L_168:
        /*006c*/ 	.word	0x00000000


	//----- nvinfo : EIATTR_CBANK_PARAM_SIZE
	.align		4
.L_169:
        /*0070*/ 	.byte	0x03, 0x19
        /*0072*/ 	.short	0x001c


	//----- nvinfo : EIATTR_PARAM_CBANK
	.align		4
        /*0074*/ 	.byte	0x04, 0x0a
        /*0076*/ 	.short	(.L_171 - .L_170)
	.align		4
.L_170:
        /*0078*/ 	.word	index@(.nv.constant0._Z13add2s2_kernelPdPKddi)
        /*007c*/ 	.short	0x0380
        /*007e*/ 	.short	0x001c


	//----- nvinfo : EIATTR_SW_WAR
	.align		4
.L_171:
        /*0080*/ 	.byte	0x04, 0x36
        /*0082*/ 	.short	(.L_173 - .L_172)
.L_172:
        /*0084*/ 	.word	0x00000008
.L_173:


//--------------------- .nv.info._Z13add2s1_kernelPdPKddi --------------------------
	.section	.nv.info._Z13add2s1_kernelPdPKddi,"",@"SHT_CUDA_INFO"
	.sectionflags	@""
	.align	4


	//----- nvinfo : EIATTR_CUDA_API_VERSION
	.align		4
        /*0000*/ 	.byte	0x04, 0x37
        /*0002*/ 	.short	(.L_175 - .L_174)
.L_174:
        /*0004*/ 	.word	0x00000082


	//----- nvinfo : EIATTR_KPARAM_INFO
	.align		4
.L_175:
        /*0008*/ 	.byte	0x04, 0x17
        /*000a*/ 	.short	(.L_177 - .L_176)
.L_176:
        /*000c*/ 	.word	0x00000000
        /*0010*/ 	.short	0x0003
        /*0012*/ 	.short	0x0018
        /*0014*/ 	.byte	0x00, 0xf0, 0x11, 0x00


	//----- nvinfo : EIATTR_KPARAM_INFO
	.align		4
.L_177:
        /*0018*/ 	.byte	0x04, 0x17
        /*001a*/ 	.short	(.L_179 - .L_178)
.L_178:
        /*001c*/ 	.word	0x00000000
        /*0020*/ 	.short	0x0002
        /*0022*/ 	.short	0x0010
        /*0024*/ 	.byte	0x00, 0xf0, 0x21, 0x00


	//----- nvinfo : EIATTR_KPARAM_INFO
	.align		4
.L_179:
        /*0028*/ 	.byte	0x04, 0x17
        /*002a*/ 	.short	(.L_181 - .L_180)
.L_180:
        /*002c*/ 	.word	0x00000000
        /*0030*/ 	.short	0x0001
        /*0032*/ 	.short	0x0008
        /*0034*/ 	.byte	0x00, 0xf5, 0x21, 0x00


	//----- nvinfo : EIATTR_KPARAM_INFO
	.align		4
.L_181:
        /*0038*/ 	.byte	0x04, 0x17
        /*003a*/ 	.short	(.L_183 - .L_182)
.L_182:
        /*003c*/ 	.word	0x00000000
        /*0040*/ 	.short	0x0000
        /*0042*/ 	.short	0x0000
        /*0044*/ 	.byte	0x00, 0xf5, 0x21, 0x00


	//----- nvinfo : EIATTR_SPARSE_MMA_MASK
	.align		4
.L_183:
        /*0048*/ 	.byte	0x03, 0x50
        /*004a*/ 	.short	0x0000


	//----- nvinfo : EIATTR_MAXREG_COUNT
	.align		4
        /*004c*/ 	.byte	0x03, 0x1b
        /*004e*/ 	.short	0x00ff


	//----- nvinfo : EIATTR_MERCURY_ISA_VERSION
	.align		4
        /*0050*/ 	.byte	0x03, 0x5f
        /*0052*/ 	.short	0x0101


	//----- nvinfo : EIATTR_VRC_CTA_INIT_COUNT
	.align		4
        /*0054*/ 	.byte	0x02, 0x4a
	.zero		1
	.zero		1


	//----- nvinfo : EIATTR_EXIT_INSTR_OFFSETS
	.align		4
        /*0058*/ 	.byte	0x04, 0x1c
        /*005a*/ 	.short	(.L_185 - .L_184)


	//   ....[0]....
.L_184:
        /*005c*/ 	.word	0x00000090


	//   ....[1]....
        /*0060*/ 	.word	0x000003a0


	//   ....[2]....
        /*0064*/ 	.word	0x00000580


	//----- nvinfo : EIATTR_CRS_STACK_SIZE
	.align		4
.L_185:
        /*0068*/ 	.byte	0x04, 0x1e
        /*006a*/ 	.short	(.L_187 - .L_186)
.L_186:
        /*006c*/ 	.word	0x00000000


	//----- nvinfo : EIATTR_CBANK_PARAM_SIZE
	.align		4
.L_187:
        /*0070*/ 	.byte	0x03, 0x19
        /*0072*/ 	.short	0x001c


	//----- nvinfo : EIATTR_PARAM_CBANK
	.align		4
        /*0074*/ 	.byte	0x04, 0x0a
        /*0076*/ 	.short	(.L_189 - .L_188)
	.align		4
.L_188:
        /*0078*/ 	.word	index@(.nv.constant0._Z13add2s1_kernelPdPKddi)
        /*007c*/ 	.short	0x0380
        /*007e*/ 	.short	0x001c


	//----- nvinfo : EIATTR_SW_WAR
	.align		4
.L_189:
        /*0080*/ 	.byte	0x04, 0x36
        /*0082*/ 	.short	(.L_191 - .L_190)
.L_190:
        /*0084*/ 	.word	0x00000008
.L_191:


//--------------------- .nv.callgraph             --------------------------
	.section	.nv.callgraph,"",@"SHT_CUDA_CALLGRAPH"
	.align	4
	.sectionentsize	8
	.align		4
        /*0000*/ 	.word	0x00000000
	.align		4
        /*0004*/ 	.word	0xffffffff
	.align		4
        /*0008*/ 	.word	0x00000000
	.align		4
        /*000c*/ 	.word	0xfffffffe
	.align		4
        /*0010*/ 	.word	0x00000000
	.align		4
        /*0014*/ 	.word	0xfffffffd
	.align		4
        /*0018*/ 	.word	0x00000000
	.align		4
        /*001c*/ 	.word	0xfffffffc


//--------------------- .text._Z12glsc3_kernelPKdS0_S0_Pdi --------------------------
	.section	.text._Z12glsc3_kernelPKdS0_S0_Pdi,"ax",@progbits
	.align	128
        .global         _Z12glsc3_kernelPKdS0_S0_Pdi
        .type           _Z12glsc3_kernelPKdS0_S0_Pdi,@function
        .size           _Z12glsc3_kernelPKdS0_S0_Pdi,(.L_x_60 - _Z12glsc3_kernelPKdS0_S0_Pdi)
        .other          _Z12glsc3_kernelPKdS0_S0_Pdi,@"STO_CUDA_ENTRY STV_DEFAULT"
_Z12glsc3_kernelPKdS0_S0_Pdi:
.text._Z12glsc3_kernelPKdS0_S0_Pdi:
[----:B------:R-:W-:Y:S01]  /*0000*/  LDC R1, c[0x0][0x37c] ;  /* 0x0000df00ff017b82 */ /* 0x000fe20000000800 */
[----:B------:R-:W0:Y:S01]  /*0010*/  S2R R0, SR_CTAID.X ;  /* 0x0000000000007919 */ /* 0x000e220000002500 */
[----:B------:R-:W1:Y:S06]  /*0020*/  LDCU UR4, c[0x0][0x360] ;  /* 0x00006c00ff0477ac */ /* 0x000e6c0008000800 */
[----:B------:R-:W2:Y:S01]  /*0030*/  LDC R4, c[0x0][0x370] ;  /* 0x0000dc00ff047b82 */ /* 0x000ea20000000800 */
[----:B------:R-:W-:Y:S01]  /*0040*/  BSSY.RECONVERGENT B0, `(.L_x_0) ;  /* 0x0000063000007945 */ /* 0x000fe20003800200 */
[----:B------:R-:W0:Y:S01]  /*0050*/  S2R R3, SR_TID.X ;  /* 0x0000000000037919 */ /* 0x000e220000002100 */
[----:B------:R-:W3:Y:S01]  /*0060*/  LDCU UR5, c[0x0][0x3a0] ;  /* 0x00007400ff0577ac */ /* 0x000ee20008000800 */
[----:B------:R-:W-:Y:S01]  /*0070*/  CS2R R18, SRZ ;  /* 0x0000000000127805 */ /* 0x000fe2000001ff00 */
[----:B------:R-:W4:Y:S01]  /*0080*/  LDCU.64 UR6, c[0x0][0x358] ;  /* 0x00006b00ff0677ac */ /* 0x000f220008000a00 */
[----:B-1----:R-:W-:-:S02]  /*0090*/  IMAD.U32 R2, RZ, RZ, UR4 ;  /* 0x00000004ff027e24 */ /* 0x002fc4000f8e00ff */
[----:B--2---:R-:W-:Y:S02]  /*00a0*/  IMAD R4, R4, UR4, RZ ;  /* 0x0000000404047c24 */ /* 0x004fe4000f8e02ff */
[----:B0-----:R-:W-:-:S05]  /*00b0*/  IMAD R5, R0, UR4, R3 ;  /* 0x0000000400057c24 */ /* 0x001fca000f8e0203 */
[----:B---3--:R-:W-:-:S13]  /*00c0*/  ISETP.GE.AND P0, PT, R5, UR5, PT ;  /* 0x0000000505007c0c */ /* 0x008fda000bf06270 */
[----:B----4-:R-:W-:Y:S05]  /*00d0*/  @P0 BRA `(.L_x_1) ;  /* 0x0000000400640947 */ /* 0x010fea0003800000 */
[----:B------:R-:W0:Y:S01]  /*00e0*/  I2F.U32.RP R11, R4 ;  /* 0x00000004000b7306 */ /* 0x000e220000209000 */
[C---:B------:R-:W-:Y:S01]  /*00f0*/  IADD3 R8, PT, PT, R4.reuse, R5, RZ ;  /* 0x0000000504087210 */ /* 0x040fe20007ffe0ff */
[----:B------:R-:W-:Y:S01]  /*0100*/  IMAD.MOV R13, RZ, RZ, -R4 ;  /* 0x000000ffff0d7224 */ /* 0x000fe200078e0a04 */
[----:B------:R-:W-:Y:S01]  /*0110*/  ISETP.NE.U32.AND P2, PT, R4, RZ, PT ;  /* 0x000000ff0400720c */ /* 0x000fe20003f45070 */
[----:B------:R-:W-:Y:S01]  /*0120*/  BSSY.RECONVERGENT B1, `(.L_x_2) ;  /* 0x000002d000017945 */ /* 0x000fe20003800200 */
[C---:B------:R-:W-:Y:S02]  /*0130*/  ISETP.GE.AND P0, PT, R8.reuse, UR5, PT ;  /* 0x0000000508007c0c */ /* 0x040fe4000bf06270 */
[----:B------:R-:W-:Y:S02]  /*0140*/  CS2R R18, SRZ ;  /* 0x0000000000127805 */ /* 0x000fe4000001ff00 */
[----:B------:R-:W-:Y:S02]  /*0150*/  VIMNMX R9, PT, PT, R8, UR5, !PT ;  /* 0x0000000508097c48 */ /* 0x000fe4000ffe0100 */
[----:B------:R-:W-:-:S04]  /*0160*/  SEL R10, RZ, 0x1, P0 ;  /* 0x00000001ff0a7807 */ /* 0x000fc80000000000 */
[----:B------:R-:W-:Y:S01]  /*0170*/  IADD3 R9, PT, PT, R9, -R8, -R10 ;  /* 0x8000000809097210 */ /* 0x000fe20007ffe80a */
[----:B0-----:R-:W0:Y:S02]  /*0180*/  MUFU.RCP R11, R11 ;  /* 0x0000000b000b7308 */ /* 0x001e240000001000 */
[----:B0-----:R-:W-:-:S06]  /*0190*/  IADD3 R6, PT, PT, R11, 0xffffffe, RZ ;  /* 0x0ffffffe0b067810 */ /* 0x001fcc0007ffe0ff */
[----:B------:R0:W1:Y:S02]  /*01a0*/  F2I.FTZ.U32.TRUNC.NTZ R7, R6 ;  /* 0x0000000600077305 */ /* 0x000064000021f000 */
[----:B0-----:R-:W-:Y:S02]  /*01b0*/  IMAD.MOV.U32 R6, RZ, RZ, RZ ;  /* 0x000000ffff067224 */ /* 0x001fe400078e00ff */
[----:B-1----:R-:W-:-:S04]  /*01c0*/  IMAD R13, R13, R7, RZ ;  /* 0x000000070d0d7224 */ /* 0x002fc800078e02ff */
[----:B------:R-:W-:-:S06]  /*01d0*/  IMAD.HI.U32 R12, R7, R13, R6 ;  /* 0x0000000d070c7227 */ /* 0x000fcc00078e0006 */
[----:B------:R-:W-:-:S05]  /*01e0*/  IMAD.HI.U32 R7, R12, R9, RZ ;  /* 0x000000090c077227 */ /* 0x000fca00078e00ff */
[----:B------:R-:W-:-:S05]  /*01f0*/  IADD3 R6, PT, PT, -R7, RZ, RZ ;  /* 0x000000ff07067210 */ /* 0x000fca0007ffe1ff */
[----:B------:R-:W-:-:S05]  /*0200*/  IMAD R9, R4, R6, R9 ;  /* 0x0000000604097224 */ /* 0x000fca00078e0209 */
[----:B------:R-:W-:-:S13]  /*0210*/  ISETP.GE.U32.AND P0, PT, R9, R4, PT ;  /* 0x000000040900720c */ /* 0x000fda0003f06070 */
[----:B------:R-:W-:Y:S01]  /*0220*/  @P0 IMAD.IADD R9, R9, 0x1, -R4 ;  /* 0x0000000109090824 */ /* 0x000fe200078e0a04 */
[----:B------:R-:W-:-:S04]  /*0230*/  @P0 IADD3 R7, PT, PT, R7, 0x1, RZ ;  /* 0x0000000107070810 */ /* 0x000fc80007ffe0ff */
[----:B------:R-:W-:-:S13]  /*0240*/  ISETP.GE.U32.AND P1, PT, R9, R4, PT ;  /* 0x000000040900720c */ /* 0x000fda0003f26070 */
[----:B------:R-:W-:Y:S01]  /*0250*/  @P1 VIADD R7, R7, 0x1 ;  /* 0x0000000107071836 */ /* 0x000fe20000000000 */
[----:B------:R-:W-:-:S04]  /*0260*/  @!P2 LOP3.LUT R7, RZ, R4, RZ, 0x33, !PT ;  /* 0x00000004ff07a212 */ /* 0x000fc800078e33ff */
[----:B------:R-:W-:-:S04]  /*0270*/  IADD3 R12, PT, PT, R10, R7, RZ ;  /* 0x000000070a0c7210 */ /* 0x000fc80007ffe0ff */
[C---:B------:R-:W-:Y:S02]  /*0280*/  LOP3.LUT R6, R12.reuse, 0x3, RZ, 0xc0, !PT ;  /* 0x000000030c067812 */ /* 0x040fe400078ec0ff */
[----:B------:R-:W-:Y:S02]  /*0290*/  ISETP.GE.U32.AND P1, PT, R12, 0x3, PT ;  /* 0x000000030c00780c */ /* 0x000fe40003f26070 */
[----:B------:R-:W-:-:S13]  /*02a0*/  ISETP.NE.AND P0, PT, R6, 0x3, PT ;  /* 0x000000030600780c */ /* 0x000fda0003f05270 */
[----:B------:R-:W-:Y:S05]  /*02b0*/  @!P0 BRA `(.L_x_3) ;  /* 0x00000000004c8947 */ /* 0x000fea0003800000 */
[----:B------:R-:W0:Y:S01]  /*02c0*/  LDC.64 R6, c[0x0][0x390] ;  /* 0x0000e400ff067b82 */ /* 0x000e220000000a00 */
[----:B------:R-:W-:Y:S01]  /*02d0*/  VIADD R12, R12, 0x1 ;  /* 0x000000010c0c7836 */ /* 0x000fe20000000000 */
[----:B------:R-:W-:-:S04]  /*02e0*/  CS2R R18, SRZ ;  /* 0x0000000000127805 */ /* 0x000fc8000001ff00 */
[----:B------:R-:W-:Y:S02]  /*02f0*/  LOP3.LUT R12, R12, 0x3, RZ, 0xc0, !PT ;  /* 0x000000030c0c7812 */ /* 0x000fe400078ec0ff */
[----:B------:R-:W1:Y:S02]  /*0300*/  LDC.64 R8, c[0x0][0x380] ;  /* 0x0000e000ff087b82 */ /* 0x000e640000000a00 */
[----:B------:R-:W-:-:S06]  /*0310*/  IADD3 R22, PT, PT, -R12, RZ, RZ ;  /* 0x000000ff0c167210 */ /* 0x000fcc0007ffe1ff */
[----:B------:R-:W2:Y:S02]  /*0320*/  LDC.64 R10, c[0x0][0x388] ;  /* 0x0000e200ff0a7b82 */ /* 0x000ea40000000a00 */
.L_x_4:
[----:B--2---:R-:W-:-:S04]  /*0330*/  IMAD.WIDE R12, R5, 0x8, R10 ;  /* 0x00000008050c7825 */ /* 0x004fc800078e020a */
[C---:B-1----:R-:W-:Y:S02]  /*0340*/  IMAD.WIDE R16, R5.reuse, 0x8, R8 ;  /* 0x0000000805107825 */ /* 0x042fe400078e0208 */
[----:B------:R-:W2:Y:S02]  /*0350*/  LDG.E.64 R12, desc[UR6][R12.64] ;  /* 0x000000060c0c7981 */ /* 0x000ea4000c1e1b00 */
[----:B0-----:R-:W-:Y:S02]  /*0360*/  IMAD.WIDE R14, R5, 0x8, R6 ;  /* 0x00000008050e7825 */ /* 0x001fe400078e0206 */
[----:B------:R-:W2:Y:S04]  /*0370*/  LDG.E.64 R16, desc[UR6][R16.64] ;  /* 0x0000000610107981 */ /* 0x000ea8000c1e1b00 */
[----:B------:R-:W3:Y:S01]  /*0380*/  LDG.E.64 R14, desc[UR6][R14.64] ;  /* 0x000000060e0e7981 */ /* 0x000ee2000c1e1b00 */
[----:B------:R-:W-:Y:S01]  /*0390*/  VIADD R22, R22, 0x1 ;  /* 0x0000000116167836 */ /* 0x000fe20000000000 */
[----:B------:R-:W-:-:S04]  /*03a0*/  IADD3 R5, PT, PT, R4, R5, RZ ;  /* 0x0000000504057210 */ /* 0x000fc80007ffe0ff */
[----:B------:R-:W-:Y:S01]  /*03b0*/  ISETP.NE.AND P0, PT, R22, RZ, PT ;  /* 0x000000ff1600720c */ /* 0x000fe20003f05270 */
[----:B--2---:R-:W-:-:S08]  /*03c0*/  DMUL R20, R16, R12 ;  /* 0x0000000c10147228 */ /* 0x004fd00000000000 */
[----:B---3--:R-:W-:-:S04]  /*03d0*/  DFMA R18, R20, R14, R18 ;  /* 0x0000000e1412722b */ /* 0x008fc80000000012 */
[----:B------:R-:W-:Y:S07]  /*03e0*/  @P0 BRA `(.L_x_4) ;  /* 0xfffffffc00d00947 */ /* 0x000fee000383ffff */
.L_x_3:
[----:B------:R-:W-:Y:S05]  /*03f0*/  BSYNC.RECONVERGENT B1 ;  /* 0x0000000000017941 */ /* 0x000fea0003800200 */
.L_x_2:
[----:B------:R-:W-:Y:S05]  /*0400*/  @!P1 BRA `(.L_x_1) ;  /* 0x0000000000989947 */ /* 0x000fea0003800000 */
.L_x_5:
[----:B------:R-:W0:Y:S08]  /*0410*/  LDC.64 R6, c[0x0][0x380] ;  /* 0x0000e000ff067b82 */ /* 0x000e300000000a00 */
[----:B------:R-:W1:Y:S08]  /*0420*/  LDC.64 R8, c[0x0][0x388] ;  /* 0x0000e200ff087b82 */ /* 0x000e700000000a00 */
[----:B------:R-:W2:Y:S01]  /*0430*/  LDC.64 R12, c[0x0][0x390] ;  /* 0x0000e400ff0c7b82 */ /* 0x000ea20000000a00 */
[----:B0-----:R-:W-:-:S05]  /*0440*/  IMAD.WIDE R16, R5, 0x8, R6 ;  /* 0x0000000805107825 */ /* 0x001fca00078e0206 */
[----:B------:R-:W3:Y:S01]  /*0450*/  LDG.E.64 R10, desc[UR6][R16.64] ;  /* 0x00000006100a7981 */ /* 0x000ee2000c1e1b00 */
[----:B-1----:R-:W-:-:S05]  /*0460*/  IMAD.WIDE R20, R5, 0x8, R8 ;  /* 0x0000000805147825 */ /* 0x002fca00078e0208 */
[----:B------:R-:W3:Y:S01]  /*0470*/  LDG.E.64 R8, desc[UR6][R20.64] ;  /* 0x0000000614087981 */ /* 0x000ee2000c1e1b00 */
[----:B--2---:R-:W-:-:S05]  /*0480*/  IMAD.WIDE R12, R5, 0x8, R12 ;  /* 0x00000008050c7825 */ /* 0x004fca00078e020c */
[----:B------:R-:W2:Y:S01]  /*0490*/  LDG.E.64 R6, desc[UR6][R12.64] ;  /* 0x000000060c067981 */ /* 0x000ea2000c1e1b00 */
[----:B------:R-:W-:-:S04]  /*04a0*/  IMAD.WIDE R14, R4, 0x8, R16 ;  /* 0x00000008040e7825 */ /* 0x000fc800078e0210 */
[C---:B------:R-:W-:Y:S01]  /*04b0*/  IMAD.WIDE R26, R4.reuse, 0x8, R20 ;  /* 0x00000008041a7825 */ /* 0x040fe200078e0214 */
[----:B------:R0:W4:Y:S03]  /*04c0*/  LDG.E.64 R22, desc[UR6][R14.64] ;  /* 0x000000060e167981 */ /* 0x000126000c1e1b00 */
[----:B------:R-:W-:-:S04]  /*04d0*/  IMAD.WIDE R24, R4, 0x8, R12 ;  /* 0x0000000804187825 */ /* 0x000fc800078e020c */
[C---:B------:R-:W-:Y:S01]  /*04e0*/  IMAD.WIDE R28, R4.reuse, 0x8, R26 ;  /* 0x00000008041c7825 */ /* 0x040fe200078e021a */
[----:B------:R1:W5:Y:S03]  /*04f0*/  LDG.E.64 R20, desc[UR6][R24.64] ;  /* 0x0000000618147981 */ /* 0x000366000c1e1b00 */
[C---:B0-----:R-:W-:Y:S01]  /*0500*/  IMAD.WIDE R14, R4.reuse, 0x8, R14 ;  /* 0x00000008040e7825 */ /* 0x041fe200078e020e */
[----:B------:R-:W4:Y:S04]  /*0510*/  LDG.E.64 R12, desc[UR6][R28.64] ;  /* 0x000000061c0c7981 */ /* 0x000f28000c1e1b00 */
[----:B------:R-:W4:Y:S01]  /*0520*/  LDG.E.64 R16, desc[UR6][R14.64] ;  /* 0x000000060e107981 */ /* 0x000f22000c1e1b00 */
[----:B-1----:R-:W-:Y:S01]  /*0530*/  IMAD.WIDE R24, R4, 0x8, R24 ;  /* 0x0000000804187825 */ /* 0x002fe200078e0218 */
[----:B---3--:R-:W-:-:S02]  /*0540*/  DMUL R10, R10, R8 ;  /* 0x000000080a0a7228 */ /* 0x008fc40000000000 */
[----:B------:R0:W3:Y:S06]  /*0550*/  LDG.E.64 R8, desc[UR6][R26.64] ;  /* 0x000000061a087981 */ /* 0x0000ec000c1e1b00 */
[----:B--2---:R-:W-:Y:S01]  /*0560*/  DFMA R18, R10, R6, R18 ;  /* 0x000000060a12722b */ /* 0x004fe20000000012 */
[C---:B------:R-:W-:Y:S02]  /*0570*/  IMAD.WIDE R10, R4.reuse, 0x8, R14 ;  /* 0x00000008040a7825 */ /* 0x040fe400078e020e */
[----:B------:R-:W2:Y:S02]  /*0580*/  LDG.E.64 R14, desc[UR6][R24.64] ;  /* 0x00000006180e7981 */ /* 0x000ea4000c1e1b00 */
[----:B------:R-:W-:-:S02]  /*0590*/  IMAD.WIDE R6, R4, 0x8, R28 ;  /* 0x0000000804067825 */ /* 0x000fc400078e021c */
[----:B------:R-:W2:Y:S02]  /*05a0*/  LDG.E.64 R10, desc[UR6][R10.64] ;  /* 0x000000060a0a7981 */ /* 0x000ea4000c1e1b00 */
[C---:B0-----:R-:W-:Y:S02]  /*05b0*/  IMAD.WIDE R26, R4.reuse, 0x8, R24 ;  /* 0x00000008041a7825 */ /* 0x041fe400078e0218 */
[----:B------:R-:W2:Y:S04]  /*05c0*/  LDG.E.64 R6, desc[UR6][R6.64] ;  /* 0x0000000606067981 */ /* 0x000ea8000c1e1b00 */
[----:B------:R-:W2:Y:S01]  /*05d0*/  LDG.E.64 R26, desc[UR6][R26.64] ;  /* 0x000000061a1a7981 */ /* 0x000ea2000c1e1b00 */
[----:B------:R-:W-:Y:S01]  /*05e0*/  IMAD R5, R4, 0x4, R5 ;  /* 0x0000000404057824 */ /* 0x000fe200078e0205 */
[----:B----4-:R-:W-:-:S04]  /*05f0*/  DMUL R12, R16, R12 ;  /* 0x0000000c100c7228 */ /* 0x010fc80000000000 */
[----:B------:R-:W-:Y:S01]  /*0600*/  ISETP.GE.AND P0, PT, R5, UR5, PT ;  /* 0x0000000505007c0c */ /* 0x000fe2000bf06270 */
[----:B---3--:R-:W-:-:S08]  /*0610*/  DMUL R8, R22, R8 ;  /* 0x0000000816087228 */ /* 0x008fd00000000000 */
[----:B-----5:R-:W-:-:S08]  /*0620*/  DFMA R8, R8, R20, R18 ;  /* 0x000000140808722b */ /* 0x020fd00000000012 */
[----:B--2---:R-:W-:Y:S02]  /*0630*/  DFMA R8, R12, R14, R8 ;  /* 0x0000000e0c08722b */ /* 0x004fe40000000008 */
[----:B------:R-:W-:-:S08]  /*0640*/  DMUL R18, R10, R6 ;  /* 0x000000060a127228 */ /* 0x000fd00000000000 */
[----:B------:R-:W-:Y:S01]  /*0650*/  DFMA R18, R18, R26, R8 ;  /* 0x0000001a1212722b */ /* 0x000fe20000000008 */
[----:B------:R-:W-:Y:S10]  /*0660*/  @!P0 BRA `(.L_x_5) ;  /* 0xfffffffc00688947 */ /* 0x000ff4000383ffff */
.L_x_1:
[----:B------:R-:W-:Y:S05]  /*0670*/  BSYNC.RECONVERGENT B0 ;  /* 0x0000000000007941 */ /* 0x000fea0003800200 */
.L_x_0:
[----:B------:R-:W0:Y:S01]  /*0680*/  S2UR UR5, SR_CgaCtaId ;  /* 0x00000000000579c3 */ /* 0x000e220000008800 */
[----:B------:R-:W-:Y:S01]  /*0690*/  UMOV UR4, 0x400 ;  /* 0x0000040000047882 */ /* 0x000fe20000000000 */
[----:B------:R-:W-:Y:S02]  /*06a0*/  ISETP.GE.U32.AND P1, PT, R2, 0x2, PT ;  /* 0x000000020200780c */ /* 0x000fe40003f26070 */
[----:B------:R-:W-:Y:S01]  /*06b0*/  ISETP.NE.AND P0, PT, R3, RZ, PT ;  /* 0x000000ff0300720c */ /* 0x000fe20003f05270 */
[----:B0-----:R-:W-:-:S06]  /*06c0*/  ULEA UR4, UR5, UR4, 0x18 ;  /* 0x0000000405047291 */ /* 0x001fcc000f8ec0ff */
[----:B------:R-:W-:-:S05]  /*06d0*/  LEA R9, R3, UR4, 0x3 ;  /* 0x0000000403097c11 */ /* 0x000fca000f8e18ff */
[----:B------:R0:W-:Y:S01]  /*06e0*/  STS.64 [R9], R18 ;  /* 0x0000001209007388 */ /* 0x0001e20000000a00 */
[----:B------:R-:W-:Y:S06]  /*06f0*/  BAR.SYNC.DEFER_BLOCKING 0x0 ;  /* 0x0000000000007b1d */ /* 0x000fec0000010000 */
[----:B------:R-:W-:Y:S05]  /*0700*/  @!P1 BRA `(.L_x_6) ;  /* 0x00000000002c9947 */ /* 0x000fea0003800000 */
.L_x_7:
[----:B------:R-:W-:-:S04]  /*0710*/  SHF.R.U32.HI R10, RZ, 0x1, R2 ;  /* 0x00000001ff0a7819 */ /* 0x000fc80000011602 */
[----:B------:R-:W-:-:S13]  /*0720*/  ISETP.GE.U32.AND P1, PT, R3, R10, PT ;  /* 0x0000000a0300720c */ /* 0x000fda0003f26070 */
[----:B------:R-:W-:Y:S01]  /*0730*/  @!P1 LEA R8, R10, R9, 0x3 ;  /* 0x000000090a089211 */ /* 0x000fe200078e18ff */
[----:B------:R-:W-:Y:S04]  /*0740*/  @!P1 LDS.64 R6, [R9] ;  /* 0x0000000009069984 */ /* 0x000fe80000000a00 */
[----:B------:R-:W1:Y:S02]  /*0750*/  @!P1 LDS.64 R4, [R8] ;  /* 0x0000000008049984 */ /* 0x000e640000000a00 */
[----:B-1----:R-:W-:-:S07]  /*0760*/  @!P1 DADD R4, R4, R6 ;  /* 0x0000000004049229 */ /* 0x002fce0000000006 */
[----:B------:R1:W-:Y:S01]  /*0770*/  @!P1 STS.64 [R9], R4 ;  /* 0x0000000409009388 */ /* 0x0003e20000000a00 */
[----:B------:R-:W-:Y:S01]  /*0780*/  BAR.SYNC.DEFER_BLOCKING 0x0 ;  /* 0x0000000000007b1d */ /* 0x000fe20000010000 */
[----:B------:R-:W-:Y:S01]  /*0790*/  ISETP.GT.U32.AND P1, PT, R2, 0x3, PT ;  /* 0x000000030200780c */ /* 0x000fe20003f24070 */
[----:B------:R-:W-:-:S12]  /*07a0*/  IMAD.MOV.U32 R2, RZ, RZ, R10 ;  /* 0x000000ffff027224 */ /* 0x000fd800078e000a */
[----:B-1----:R-:W-:Y:S05]  /*07b0*/  @P1 BRA `(.L_x_7) ;  /* 0xfffffffc00d41947 */ /* 0x002fea000383ffff */
.L_x_6:
[----:B------:R-:W-:Y:S05]  /*07c0*/  @P0 EXIT ;  /* 0x000000000000094d */ /* 0x000fea0003800000 */
[----:B------:R-:W1:Y:S01]  /*07d0*/  S2UR UR5, SR_CgaCtaId ;  /* 0x00000000000579c3 */ /* 0x000e620000008800 */
[----:B------:R-:W-:-:S07]  /*07e0*/  UMOV UR4, 0x400 ;  /* 0x0000040000047882 */ /* 0x000fce0000000000 */
[----:B------:R-:W2:Y:S01]  /*07f0*/  LDC.64 R4, c[0x0][0x398] ;  /* 0x0000e600ff047b82 */ /* 0x000ea20000000a00 */
[----:B-1----:R-:W-:Y:S01]  /*0800*/  ULEA UR4, UR5, UR4, 0x18 ;  /* 0x0000000405047291 */ /* 0x002fe2000f8ec0ff */
[----:B--2---:R-:W-:-:S08]  /*0810*/  IMAD.WIDE.U32 R4, R0, 0x8, R4 ;  /* 0x0000000800047825 */ /* 0x004fd000078e0004 */
[----:B------:R-:W1:Y:S04]  /*0820*/  LDS.64 R2, [UR4] ;  /* 0x00000004ff027984 */ /* 0x000e680008000a00 */
[----:B-1----:R-:W-:Y:S01]  /*0830*/  STG.E.64 desc[UR6][R4.64], R2 ;  /* 0x0000000204007986 */ /* 0x002fe2000c101b06 */
[----:B------:R-:W-:Y:S05]  /*0840*/  EXIT ;  /* 0x000000000000794d */ /* 0x000fea0003800000 */
.L_x_8:
[----:B------:R-:W-:-:S00]  /*0850*/  BRA `(.L_x_8) ;  /* 0xfffffffc00fc7947 */ /* 0x000fc0000383ffff */
[----:B------:R-:W-:-:S00]  /*0860*/  NOP ;  /* 0x0000000000007918 */ /* 0x000fc00000000000 */
        /* <DEDUP_REMOVED lines=9> */
.L_x_60:


//--------------------- .text._Z14addcol3_kernelPdPKdS1_i --------------------------
	.section	.text._Z14addcol3_kernelPdPKdS1_i,"ax",@progbits
	.align	128
        .global         _Z14addcol3_kernelPdPKdS1_i
        .type           _Z14addcol3_kernelPdPKdS1_i,@function
        .size           _Z14addcol3_kernelPdPKdS1_i,(.L_x_61 - _Z14addcol3_kernelPdPKdS1_i)
        .other          _Z14addcol3_kernelPdPKdS1_i,@"STO_CUDA_ENTRY STV_DEFAULT"
_Z14addcol3_kernelPdPKdS1_i:
.text._Z14addcol3_kernelPdPKdS1_i:
[----:B------:R-:W-:Y:S01]  /*0000*/  LDC R1, c[0x0][0x37c] ;  /* 0x0000df00ff017b82 */ /* 0x000fe20000000800 */
[----:B------:R-:W0:Y:S07]  /*0010*/  S2R R3, SR_TID.X ;  /* 0x0000000000037919 */ /* 0x000e2e0000002100 */
[----:B------:R-:W0:Y:S01]  /*0020*/  S2UR UR4, SR_CTAID.X ;  /* 0x00000000000479c3 */ /* 0x000e220000002500 */
[----:B------:R-:W1:Y:S07]  /*0030*/  LDCU UR6, c[0x0][0x398] ;  /* 0x00007300ff0677ac */ /* 0x000e6e0008000800 */
[----:B------:R-:W0:Y:S01]  /*0040*/  LDC R0, c[0x0][0x360] ;  /* 0x0000d800ff007b82 */ /* 0x000e220000000800 */
[----:B------:R-:W2:Y:S01]  /*0050*/  LDCU UR5, c[0x0][0x370] ;  /* 0x00006e00ff0577ac */ /* 0x000ea20008000800 */
[----:B0-----:R-:W-:-:S02]  /*0060*/  IMAD R3, R0, UR4, R3 ;  /* 0x0000000400037c24 */ /* 0x001fc4000f8e0203 */
[----:B--2---:R-:W-:-:S03]  /*0070*/  IMAD R0, R0, UR5, RZ ;  /* 0x0000000500007c24 */ /* 0x004fc6000f8e02ff */
[----:B-1----:R-:W-:-:S13]  /*0080*/  ISETP.GE.AND P0, PT, R3, UR6, PT ;  /* 0x0000000603007c0c */ /* 0x002fda000bf06270 */
[----:B------:R-:W-:Y:S05]  /*0090*/  @P0 EXIT ;  /* 0x000000000000094d */ /* 0x000fea0003800000 */
[----:B------:R-:W0:Y:S01]  /*00a0*/  I2F.U32.RP R8, R0 ;  /* 0x0000000000087306 */ /* 0x000e220000209000 */
[C---:B------:R-:W-:Y:S01]  /*00b0*/  IMAD.IADD R2, R0.reuse, 0x1, R3 ;  /* 0x0000000100027824 */ /* 0x040fe200078e0203 */
[----:B------:R-:W-:Y:S01]  /*00c0*/  IADD3 R9, PT, PT, RZ, -R0, RZ ;  /* 0x80000000ff097210 */ /* 0x000fe20007ffe0ff */
[----:B------:R-:W1:Y:S01]  /*00d0*/  LDCU.64 UR4, c[0x0][0x358] ;  /* 0x00006b00ff0477ac */ /* 0x000e620008000a00 */
[----:B------:R-:W-:Y:S01]  /*00e0*/  ISETP.NE.U32.AND P2, PT, R0, RZ, PT ;  /* 0x000000ff0000720c */ /* 0x000fe20003f45070 */
[----:B------:R-:W-:Y:S01]  /*00f0*/  BSSY.RECONVERGENT B0, `(.L_x_9) ;  /* 0x000002b000007945 */ /* 0x000fe20003800200 */
[C---:B------:R-:W-:Y:S02]  /*0100*/  ISETP.GE.AND P0, PT, R2.reuse, UR6, PT ;  /* 0x0000000602007c0c */ /* 0x040fe4000bf06270 */
[----:B------:R-:W-:Y:S02]  /*0110*/  VIMNMX R7, PT, PT, R2, UR6, !PT ;  /* 0x0000000602077c48 */ /* 0x000fe4000ffe0100 */
[----:B------:R-:W-:-:S04]  /*0120*/  SEL R6, RZ, 0x1, P0 ;  /* 0x00000001ff067807 */ /* 0x000fc80000000000 */
[----:B------:R-:W-:Y:S01]  /*0130*/  IADD3 R7, PT, PT, R7, -R2, -R6 ;  /* 0x8000000207077210 */ /* 0x000fe20007ffe806 */
[----:B0-----:R-:W0:Y:S02]  /*0140*/  MUFU.RCP R8, R8 ;  /* 0x0000000800087308 */ /* 0x001e240000001000 */
[----:B0-----:R-:W-:-:S06]  /*0150*/  IADD3 R4, PT, PT, R8, 0xffffffe, RZ ;  /* 0x0ffffffe08047810 */ /* 0x001fcc0007ffe0ff */
[----:B------:R0:W2:Y:S02]  /*0160*/  F2I.FTZ.U32.TRUNC.NTZ R5, R4 ;  /* 0x0000000400057305 */ /* 0x0000a4000021f000 */
[----:B0-----:R-:W-:Y:S02]  /*0170*/  HFMA2 R4, -RZ, RZ, 0, 0 ;  /* 0x00000000ff047431 */ /* 0x001fe400000001ff */
[----:B--2---:R-:W-:-:S04]  /*0180*/  IMAD R9, R9, R5, RZ ;  /* 0x0000000509097224 */ /* 0x004fc800078e02ff */
        /* <DEDUP_REMOVED lines=8> */
[----:B------:R-:W-:Y:S02]  /*0210*/  @P1 IADD3 R5, PT, PT, R5, 0x1, RZ ;  /* 0x0000000105051810 */ /* 0x000fe40007ffe0ff */
[----:B------:R-:W-:-:S05]  /*0220*/  @!P2 LOP3.LUT R5, RZ, R0, RZ, 0x33, !PT ;  /* 0x00000000ff05a212 */ /* 0x000fca00078e33ff */
[----:B------:R-:W-:-:S05]  /*0230*/  IMAD.IADD R2, R6, 0x1, R5 ;  /* 0x0000000106027824 */ /* 0x000fca00078e0205 */
[C---:B------:R-:W-:Y:S02]  /*0240*/  LOP3.LUT R4, R2.reuse, 0x3, RZ, 0xc0, !PT ;  /* 0x0000000302047812 */ /* 0x040fe400078ec0ff */
[----:B------:R-:W-:Y:S02]  /*0250*/  ISETP.GE.U32.AND P1, PT, R2, 0x3, PT ;  /* 0x000000030200780c */ /* 0x000fe40003f26070 */
[----:B------:R-:W-:-:S13]  /*0260*/  ISETP.NE.AND P0, PT, R4, 0x3, PT ;  /* 0x000000030400780c */ /* 0x000fda0003f05270 */
[----:B-1----:R-:W-:Y:S05]  /*0270*/  @!P0 BRA `(.L_x_10) ;  /* 0x0000000000488947 */ /* 0x002fea0003800000 */
[----:B------:R-:W0:Y:S01]  /*0280*/  LDC.64 R8, c[0x0][0x390] ;  /* 0x0000e400ff087b82 */ /* 0x000e220000000a00 */
[----:B------:R-:W-:-:S04]  /*0290*/  IADD3 R2, PT, PT, R2, 0x1, RZ ;  /* 0x0000000102027810 */ /* 0x000fc80007ffe0ff */
[----:B------:R-:W-:-:S03]  /*02a0*/  LOP3.LUT R2, R2, 0x3, RZ, 0xc0, !PT ;  /* 0x0000000302027812 */ /* 0x000fc600078ec0ff */
[----:B------:R-:W1:Y:S01]  /*02b0*/  LDC.64 R6, c[0x0][0x380] ;  /* 0x0000e000ff067b82 */ /* 0x000e620000000a00 */
[----:B------:R-:W-:-:S07]  /*02c0*/  IADD3 R2, PT, PT, -R2, RZ, RZ ;  /* 0x000000ff02027210 */ /* 0x000fce0007ffe1ff */
[----:B------:R-:W2:Y:S02]  /*02d0*/  LDC.64 R4, c[0x0][0x388] ;  /* 0x0000e200ff047b82 */ /* 0x000ea40000000a00 */
.L_x_11:
[----:B0-----:R-:W-:-:S04]  /*02e0*/  IMAD.WIDE R10, R3, 0x8, R8 ;  /* 0x00000008030a7825 */ /* 0x001fc800078e0208 */
[C---:B--2---:R-:W-:Y:S02]  /*02f0*/  IMAD.WIDE R12, R3.reuse, 0x8, R4 ;  /* 0x00000008030c7825 */ /* 0x044fe400078e0204 */
[----:B------:R-:W2:Y:S02]  /*0300*/  LDG.E.64.CONSTANT R10, desc[UR4][R10.64] ;  /* 0x000000040a0a7981 */ /* 0x000ea4000c1e9b00 */
[----:B-1-3--:R-:W-:Y:S02]  /*0310*/  IMAD.WIDE R14, R3, 0x8, R6 ;  /* 0x00000008030e7825 */ /* 0x00afe400078e0206 */
[----:B------:R-:W2:Y:S04]  /*0320*/  LDG.E.64.CONSTANT R12, desc[UR4][R12.64] ;  /* 0x000000040c0c7981 */ /* 0x000ea8000c1e9b00 */
[----:B------:R-:W2:Y:S01]  /*0330*/  LDG.E.64 R16, desc[UR4][R14.64] ;  /* 0x000000040e107981 */ /* 0x000ea2000c1e1b00 */
[----:B------:R-:W-:-:S05]  /*0340*/  VIADD R2, R2, 0x1 ;  /* 0x0000000102027836 */ /* 0x000fca0000000000 */
[----:B------:R-:W-:Y:S02]  /*0350*/  ISETP.NE.AND P0, PT, R2, RZ, PT ;  /* 0x000000ff0200720c */ /* 0x000fe40003f05270 */
[----:B------:R-:W-:Y:S01]  /*0360*/  IADD3 R3, PT, PT, R0, R3, RZ ;  /* 0x0000000300037210 */ /* 0x000fe20007ffe0ff */
[----:B--2---:R-:W-:-:S07]  /*0370*/  DFMA R16, R12, R10, R16 ;  /* 0x0000000a0c10722b */ /* 0x004fce0000000010 */
[----:B------:R3:W-:Y:S03]  /*0380*/  STG.E.64 desc[UR4][R14.64], R16 ;  /* 0x000000100e007986 */ /* 0x0007e6000c101b04 */
[----:B------:R-:W-:Y:S05]  /*0390*/  @P0 BRA `(.L_x_11) ;  /* 0xfffffffc00d00947 */ /* 0x000fea000383ffff */
.L_x_10:
[----:B------:R-:W-:Y:S05]  /*03a0*/  BSYNC.RECONVERGENT B0 ;  /* 0x0000000000007941 */ /* 0x000fea0003800200 */
.L_x_9:
[----:B------:R-:W-:Y:S05]  /*03b0*/  @!P1 EXIT ;  /* 0x000000000000994d */ /* 0x000fea0003800000 */
.L_x_12:
[----:B0-----:R-:W0:Y:S08]  /*03c0*/  LDC.64 R4, c[0x0][0x380] ;  /* 0x0000e000ff047b82 */ /* 0x001e300000000a00 */
[----:B------:R-:W1:Y:S08]  /*03d0*/  LDC.64 R6, c[0x0][0x388] ;  /* 0x0000e200ff067b82 */ /* 0x000e700000000a00 */
[----:B------:R-:W2:Y:S01]  /*03e0*/  LDC.64 R8, c[0x0][0x390] ;  /* 0x0000e400ff087b82 */ /* 0x000ea20000000a00 */
[----:B0-----:R-:W-:-:S05]  /*03f0*/  IMAD.WIDE R24, R3, 0x8, R4 ;  /* 0x0000000803187825 */ /* 0x001fca00078e0204 */
[----:B------:R-:W4:Y:S01]  /*0400*/  LDG.E.64 R4, desc[UR4][R24.64] ;  /* 0x0000000418047981 */ /* 0x000f22000c1e1b00 */
[----:B-1----:R-:W-:-:S05]  /*0410*/  IMAD.WIDE R18, R3, 0x8, R6 ;  /* 0x0000000803127825 */ /* 0x002fca00078e0206 */
[----:B------:R-:W4:Y:S01]  /*0420*/  LDG.E.64.CONSTANT R6, desc[UR4][R18.64] ;  /* 0x0000000412067981 */ /* 0x000f22000c1e9b00 */
[----:B--2---:R-:W-:-:S05]  /*0430*/  IMAD.WIDE R20, R3, 0x8, R8 ;  /* 0x0000000803147825 */ /* 0x004fca00078e0208 */
[----:B------:R-:W4:Y:S01]  /*0440*/  LDG.E.64.CONSTANT R8, desc[UR4][R20.64] ;  /* 0x0000000414087981 */ /* 0x000f22000c1e9b00 */
[----:B------:R-:W-:-:S04]  /*0450*/  IMAD.WIDE R10, R0, 0x8, R18 ;  /* 0x00000008000a7825 */ /* 0x000fc800078e0212 */
[C---:B---3--:R-:W-:Y:S01]  /*0460*/  IMAD.WIDE R14, R0.reuse, 0x8, R20 ;  /* 0x00000008000e7825 */ /* 0x048fe200078e0214 */
[----:B------:R-:W2:Y:S04]  /*0470*/  LDG.E.64.CONSTANT R12, desc[UR4][R10.64] ;  /* 0x000000040a0c7981 */ /* 0x000ea8000c1e9b00 */
[----:B------:R-:W2:Y:S01]  /*0480*/  LDG.E.64.CONSTANT R16, desc[UR4][R14.64] ;  /* 0x000000040e107981 */ /* 0x000ea2000c1e9b00 */
[----:B----4-:R-:W-:Y:S01]  /*0490*/  DFMA R4, R6, R8, R4 ;  /* 0x000000080604722b */ /* 0x010fe20000000004 */
[----:B------:R-:W-:-:S06]  /*04a0*/  IMAD.WIDE R6, R0, 0x8, R24 ;  /* 0x0000000800067825 */ /* 0x000fcc00078e0218 */
[----:B------:R0:W-:Y:S04]  /*04b0*/  STG.E.64 desc[UR4][R24.64], R4 ;  /* 0x0000000418007986 */ /* 0x0001e8000c101b04 */
[----:B------:R-:W2:Y:S01]  /*04c0*/  LDG.E.64 R8, desc[UR4][R6.64] ;  /* 0x0000000406087981 */ /* 0x000ea2000c1e1b00 */
[----:B------:R-:W-:-:S05]  /*04d0*/  IMAD.WIDE R20, R0, 0x8, R14 ;  /* 0x0000000800147825 */ /* 0x000fca00078e020e */
[----:B------:R-:W3:Y:S01]  /*04e0*/  LDG.E.64.CONSTANT R22, desc[UR4][R20.64] ;  /* 0x0000000414167981 */ /* 0x000ee2000c1e9b00 */
[----:B--2---:R-:W-:Y:S01]  /*04f0*/  DFMA R8, R12, R16, R8 ;  /* 0x000000100c08722b */ /* 0x004fe20000000008 */
[----:B------:R-:W-:-:S04]  /*0500*/  IMAD.WIDE R16, R0, 0x8, R10 ;  /* 0x0000000800107825 */ /* 0x000fc800078e020a */
[C---:B------:R-:W-:Y:S02]  /*0510*/  IMAD.WIDE R12, R0.reuse, 0x8, R6 ;  /* 0x00000008000c7825 */ /* 0x040fe400078e0206 */
[----:B------:R1:W-:Y:S04]  /*0520*/  STG.E.64 desc[UR4][R6.64], R8 ;  /* 0x0000000806007986 */ /* 0x0003e8000c101b04 */
[----:B------:R-:W3:Y:S04]  /*0530*/  LDG.E.64.CONSTANT R18, desc[UR4][R16.64] ;  /* 0x0000000410127981 */ /* 0x000ee8000c1e9b00 */
[----:B0-----:R-:W3:Y:S01]  /*0540*/  LDG.E.64 R4, desc[UR4][R12.64] ;  /* 0x000000040c047981 */ /* 0x001ee2000c1e1b00 */
[----:B------:R-:W-:-:S04]  /*0550*/  IMAD.WIDE R14, R0, 0x8, R16 ;  /* 0x00000008000e7825 */ /* 0x000fc800078e0210 */
[C---:B------:R-:W-:Y:S02]  /*0560*/  IMAD.WIDE R10, R0.reuse, 0x8, R12 ;  /* 0x00000008000a7825 */ /* 0x040fe400078e020c */
[----:B------:R-:W2:Y:S01]  /*0570*/  LDG.E.64.CONSTANT R14, desc[UR4][R14.64] ;  /* 0x000000040e0e7981 */ /* 0x000ea2000c1e9b00 */
[----:B---3--:R-:W-:Y:S01]  /*0580*/  DFMA R4, R18, R22, R4 ;  /* 0x000000161204722b */ /* 0x008fe20000000004 */
[----:B------:R-:W-:-:S06]  /*0590*/  IMAD.WIDE R18, R0, 0x8, R20 ;  /* 0x0000000800127825 */ /* 0x000fcc00078e0214 */
[----:B------:R0:W-:Y:S04]  /*05a0*/  STG.E.64 desc[UR4][R12.64], R4 ;  /* 0x000000040c007986 */ /* 0x0001e8000c101b04 */
[----:B------:R-:W2:Y:S04]  /*05b0*/  LDG.E.64.CONSTANT R18, desc[UR4][R18.64] ;  /* 0x0000000412127981 */ /* 0x000ea8000c1e9b00 */
[----:B-1----:R-:W2:Y:S01]  /*05c0*/  LDG.E.64 R6, desc[UR4][R10.64] ;  /* 0x000000040a067981 */ /* 0x002ea2000c1e1b00 */
[----:B------:R-:W-:-:S04]  /*05d0*/  LEA R3, R0, R3, 0x2 ;  /* 0x0000000300037211 */ /* 0x000fc800078e10ff */
[----:B------:R-:W-:Y:S01]  /*05e0*/  ISETP.GE.AND P0, PT, R3, UR6, PT ;  /* 0x0000000603007c0c */ /* 0x000fe2000bf06270 */
[----:B--2---:R-:W-:-:S07]  /*05f0*/  DFMA R6, R14, R18, R6 ;  /* 0x000000120e06722b */ /* 0x004fce0000000006 */
[----:B------:R0:W-:Y:S05]  /*0600*/  STG.E.64 desc[UR4][R10.64], R6 ;  /* 0x000000060a007986 */ /* 0x0001ea000c101b04 */
[----:B------:R-:W-:Y:S05]  /*0610*/  @!P0 BRA `(.L_x_12) ;  /* 0xfffffffc00688947 */ /* 0x000fea000383ffff */
[----:B------:R-:W-:Y:S05]  /*0620*/  EXIT ;  /* 0x000000000000794d */ /* 0x000fea0003800000 */
.L_x_13:
        /* <DEDUP_REMOVED lines=13> */
.L_x_61:


//--------------------- .text._Z11sub3_kernelPdPKdS1_i --------------------------
	.section	.text._Z11sub3_kernelPdPKdS1_i,"ax",@progbits
	.align	128
        .global         _Z11sub3_kernelPdPKdS1_i
        .type           _Z11sub3_kernelPdPKdS1_i,@function
        .size           _Z11sub3_kernelPdPKdS1_i,(.L_x_62 - _Z11sub3_kernelPdPKdS1_i)
        .other          _Z11sub3_kernelPdPKdS1_i,@"STO_CUDA_ENTRY STV_DEFAULT"
_Z11sub3_kernelPdPKdS1_i:
.text._Z11sub3_kernelPdPKdS1_i:
        /* <DEDUP_REMOVED lines=46> */
.L_x_16:
[----:B0-----:R-:W-:-:S04]  /*02e0*/  IMAD.WIDE R12, R0, 0x8, R2 ;  /* 0x00000008000c7825 */ /* 0x001fc800078e0202 */
[C---:B--2---:R-:W-:Y:S02]  /*02f0*/  IMAD.WIDE R14, R0.reuse, 0x8, R6 ;  /* 0x00000008000e7825 */ /* 0x044fe400078e0206 */
[----:B------:R-:W2:Y:S04]  /*0300*/  LDG.E.64.CONSTANT R12, desc[UR4][R12.64] ;  /* 0x000000040c0c7981 */ /* 0x000ea8000c1e9b00 */
[----:B------:R-:W2:Y:S01]  /*0310*/  LDG.E.64.CONSTANT R14, desc[UR4][R14.64] ;  /* 0x000000040e0e7981 */ /* 0x000ea2000c1e9b00 */
[----:B-1-3--:R-:W-:Y:S01]  /*0320*/  IMAD.WIDE R10, R0, 0x8, R4 ;  /* 0x00000008000a7825 */ /* 0x00afe200078e0204 */
[----:B------:R-:W-:-:S03]  /*0330*/  IADD3 R0, PT, PT, R9, R0, RZ ;  /* 0x0000000009007210 */ /* 0x000fc60007ffe0ff */
[----:B------:R-:W-:-:S05]  /*0340*/  VIADD R8, R8, 0x1 ;  /* 0x0000000108087836 */ /* 0x000fca0000000000 */
[----:B------:R-:W-:Y:S01]  /*0350*/  ISETP.NE.AND P0, PT, R8, RZ, PT ;  /* 0x000000ff0800720c */ /* 0x000fe20003f05270 */
[----:B--2---:R-:W-:-:S07]  /*0360*/  DADD R16, R14, -R12 ;  /* 0x000000000e107229 */ /* 0x004fce000000080c */
[----:B------:R3:W-:Y:S05]  /*0370*/  STG.E.64 desc[UR4][R10.64], R16 ;  /* 0x000000100a007986 */ /* 0x0007ea000c101b04 */
[----:B------:R-:W-:Y:S05]  /*0380*/  @P0 BRA `(.L_x_16) ;  /* 0xfffffffc00d40947 */ /* 0x000fea000383ffff */
.L_x_15:
[----:B------:R-:W-:Y:S05]  /*0390*/  BSYNC.RECONVERGENT B0 ;  /* 0x0000000000007941 */ /* 0x000fea0003800200 */
.L_x_14:
[----:B------:R-:W-:Y:S05]  /*03a0*/  @!P1 EXIT ;  /* 0x000000000000994d */ /* 0x000fea0003800000 */
.L_x_17:
[----:B0-----:R-:W3:Y:S08]  /*03b0*/  LDC.64 R2, c[0x0][0x388] ;  /* 0x0000e200ff027b82 */ /* 0x001ef00000000a00 */
[----:B------:R-:W0:Y:S08]  /*03c0*/  LDC.64 R4, c[0x0][0x390] ;  /* 0x0000e400ff047b82 */ /* 0x000e300000000a00 */
[----:B------:R-:W1:Y:S01]  /*03d0*/  LDC.64 R14, c[0x0][0x380] ;  /* 0x0000e000ff0e7b82 */ /* 0x000e620000000a00 */
[----:B---3--:R-:W-:-:S04]  /*03e0*/  IMAD.WIDE R10, R0, 0x8, R2 ;  /* 0x00000008000a7825 */ /* 0x008fc800078e0202 */
[----:B------:R-:W-:Y:S02]  /*03f0*/  IMAD.WIDE R2, R9, 0x8, R10 ;  /* 0x0000000809027825 */ /* 0x000fe400078e020a */
[----:B------:R-:W2:Y:S02]  /*0400*/  LDG.E.64.CONSTANT R10, desc[UR4][R10.64] ;  /* 0x000000040a0a7981 */ /* 0x000ea4000c1e9b00 */
[----:B0-----:R-:W-:-:S04]  /*0410*/  IMAD.WIDE R12, R0, 0x8, R4 ;  /* 0x00000008000c7825 */ /* 0x001fc800078e0204 */
[C---:B------:R-:W-:Y:S02]  /*0420*/  IMAD.WIDE R6, R9.reuse, 0x8, R2 ;  /* 0x0000000809067825 */ /* 0x040fe400078e0202 */
[----:B------:R-:W3:Y:S02]  /*0430*/  LDG.E.64.CONSTANT R2, desc[UR4][R2.64] ;  /* 0x0000000402027981 */ /* 0x000ee4000c1e9b00 */
[C---:B------:R-:W-:Y:S02]  /*0440*/  IMAD.WIDE R4, R9.reuse, 0x8, R12 ;  /* 0x0000000809047825 */ /* 0x040fe400078e020c */
[----:B------:R-:W2:Y:S02]  /*0450*/  LDG.E.64.CONSTANT R12, desc[UR4][R12.64] ;  /* 0x000000040c0c7981 */ /* 0x000ea4000c1e9b00 */
[C---:B------:R-:W-:Y:S02]  /*0460*/  IMAD.WIDE R22, R9.reuse, 0x8, R4 ;  /* 0x0000000809167825 */ /* 0x040fe400078e0204 */
[----:B------:R-:W3:Y:S02]  /*0470*/  LDG.E.64.CONSTANT R4, desc[UR4][R4.64] ;  /* 0x0000000404047981 */ /* 0x000ee4000c1e9b00 */
[----:B------:R-:W-:-:S02]  /*0480*/  IMAD.WIDE R20, R9, 0x8, R6 ;  /* 0x0000000809147825 */ /* 0x000fc400078e0206 */
[----:B------:R-:W4:Y:S02]  /*0490*/  LDG.E.64.CONSTANT R6, desc[UR4][R6.64] ;  /* 0x0000000406067981 */ /* 0x000f24000c1e9b00 */
[----:B------:R-:W-:Y:S02]  /*04a0*/  IMAD.WIDE R16, R9, 0x8, R22 ;  /* 0x0000000809107825 */ /* 0x000fe400078e0216 */
[----:B------:R-:W4:Y:S04]  /*04b0*/  LDG.E.64.CONSTANT R22, desc[UR4][R22.64] ;  /* 0x0000000416167981 */ /* 0x000f28000c1e9b00 */
[----:B------:R-:W5:Y:S04]  /*04c0*/  LDG.E.64.CONSTANT R20, desc[UR4][R20.64] ;  /* 0x0000000414147981 */ /* 0x000f68000c1e9b00 */
[----:B------:R-:W5:Y:S01]  /*04d0*/  LDG.E.64.CONSTANT R16, desc[UR4][R16.64] ;  /* 0x0000000410107981 */ /* 0x000f62000c1e9b00 */
[----:B-1----:R-:W-:-:S04]  /*04e0*/  IMAD.WIDE R14, R0, 0x8, R14 ;  /* 0x00000008000e7825 */ /* 0x002fc800078e020e */
[C---:B------:R-:W-:Y:S01]  /*04f0*/  IMAD.WIDE R18, R9.reuse, 0x8, R14 ;  /* 0x0000000809127825 */ /* 0x040fe200078e020e */
[----:B------:R-:W-:-:S04]  /*0500*/  LEA R0, R9, R0, 0x2 ;  /* 0x0000000009007211 */ /* 0x000fc800078e10ff */
[----:B------:R-:W-:Y:S01]  /*0510*/  ISETP.GE.AND P0, PT, R0, UR6, PT ;  /* 0x0000000600007c0c */ /* 0x000fe2000bf06270 */
[----:B--2---:R-:W-:Y:S01]  /*0520*/  DADD R12, R10, -R12 ;  /* 0x000000000a0c7229 */ /* 0x004fe2000000080c */
[----:B------:R-:W-:Y:S01]  /*0530*/  IMAD.WIDE R10, R9, 0x8, R18 ;  /* 0x00000008090a7825 */ /* 0x000fe200078e0212 */
[----:B---3--:R-:W-:-:S05]  /*0540*/  DADD R2, R2, -R4 ;  /* 0x0000000002027229 */ /* 0x008fca0000000804 */
[----:B------:R0:W-:Y:S01]  /*0550*/  STG.E.64 desc[UR4][R14.64], R12 ;  /* 0x0000000c0e007986 */ /* 0x0001e2000c101b04 */
[----:B----4-:R-:W-:Y:S01]  /*0560*/  DADD R4, R6, -R22 ;  /* 0x0000000006047229 */ /* 0x010fe20000000816 */
[----:B------:R-:W-:Y:S02]  /*0570*/  IMAD.WIDE R22, R9, 0x8, R10 ;  /* 0x0000000809167825 */ /* 0x000fe400078e020a */
[----:B------:R0:W-:Y:S01]  /*0580*/  STG.E.64 desc[UR4][R18.64], R2 ;  /* 0x0000000212007986 */ /* 0x0001e2000c101b04 */
[----:B-----5:R-:W-:-:S03]  /*0590*/  DADD R6, R20, -R16 ;  /* 0x0000000014067229 */ /* 0x020fc60000000810 */
[----:B------:R0:W-:Y:S04]  /*05a0*/  STG.E.64 desc[UR4][R10.64], R4 ;  /* 0x000000040a007986 */ /* 0x0001e8000c101b04 */
[----:B------:R0:W-:Y:S01]  /*05b0*/  STG.E.64 desc[UR4][R22.64], R6 ;  /* 0x0000000616007986 */ /* 0x0001e2000c101b04 */
[----:B------:R-:W-:Y:S05]  /*05c0*/  @!P0 BRA `(.L_x_17) ;  /* 0xfffffffc00788947 */ /* 0x000fea000383ffff */
[----:B------:R-:W-:Y:S05]  /*05d0*/  EXIT ;  /* 0x000000000000794d */ /* 0x000fea0003800000 */
.L_x_18:
        /* <DEDUP_REMOVED lines=10> */
.L_x_62:


//--------------------- .text._Z11col3_kernelPdPKdS1_i --------------------------
	.section	.text._Z11col3_kernelPdPKdS1_i,"ax",@progbits
	.align	128
        .global         _Z11col3_kernelPdPKdS1_i
        .type           _Z11col3_kernelPdPKdS1_i,@function
        .size           _Z11col3_kernelPdPKdS1_i,(.L_x_63 - _Z11col3_kernelPdPKdS1_i)
        .other          _Z11col3_kernelPdPKdS1_i,@"STO_CUDA_ENTRY STV_DEFAULT"
_Z11col3_kernelPdPKdS1_i:
.text._Z11col3_kernelPdPKdS1_i:
        /* <DEDUP_REMOVED lines=46> */
.L_x_21:
        /* <DEDUP_REMOVED lines=8> */
[----:B--2---:R-:W-:-:S07]  /*0360*/  DMUL R16, R14, R12 ;  /* 0x0000000c0e107228 */ /* 0x004fce0000000000 */
[----:B------:R3:W-:Y:S05]  /*0370*/  STG.E.64 desc[UR4][R10.64], R16 ;  /* 0x000000100a007986 */ /* 0x0007ea000c101b04 */
[----:B------:R-:W-:Y:S05]  /*0380*/  @P0 BRA `(.L_x_21) ;  /* 0xfffffffc00d40947 */ /* 0x000fea000383ffff */
.L_x_20:
[----:B------:R-:W-:Y:S05]  /*0390*/  BSYNC.RECONVERGENT B0 ;  /* 0x0000000000007941 */ /* 0x000fea0003800200 */
.L_x_19:
[----:B------:R-:W-:Y:S05]  /*03a0*/  @!P1 EXIT ;  /* 0x000000000000994d */ /* 0x000fea0003800000 */
.L_x_22:
        /* <DEDUP_REMOVED lines=23> */
[----:B--2---:R-:W-:Y:S01]  /*0520*/  DMUL R12, R10, R12 ;  /* 0x0000000c0a0c7228 */ /* 0x004fe20000000000 */
[----:B------:R-:W-:Y:S01]  /*0530*/  IMAD.WIDE R10, R9, 0x8, R18 ;  /* 0x00000008090a7825 */ /* 0x000fe200078e0212 */
[----:B---3--:R-:W-:-:S05]  /*0540*/  DMUL R2, R2, R4 ;  /* 0x0000000402027228 */ /* 0x008fca0000000000 */
[----:B------:R0:W-:Y:S01]  /*0550*/  STG.E.64 desc[UR4][R14.64], R12 ;  /* 0x0000000c0e007986 */ /* 0x0001e2000c101b04 */
[----:B----4-:R-:W-:Y:S01]  /*0560*/  DMUL R4, R6, R22 ;  /* 0x0000001606047228 */ /* 0x010fe20000000000 */
[----:B------:R-:W-:Y:S02]  /*0570*/  IMAD.WIDE R22, R9, 0x8, R10 ;  /* 0x0000000809167825 */ /* 0x000fe400078e020a */
[----:B------:R0:W-:Y:S01]  /*0580*/  STG.E.64 desc[UR4][R18.64], R2 ;  /* 0x0000000212007986 */ /* 0x0001e2000c101b04 */
[----:B-----5:R-:W-:-:S03]  /*0590*/  DMUL R6, R20, R16 ;  /* 0x0000001014067228 */ /* 0x020fc60000000000 */
[----:B------:R0:W-:Y:S04]  /*05a0*/  STG.E.64 desc[UR4][R10.64], R4 ;  /* 0x000000040a007986 */ /* 0x0001e8000c101b04 */
[----:B------:R0:W-:Y:S01]  /*05b0*/  STG.E.64 desc[UR4][R22.64], R6 ;  /* 0x0000000616007986 */ /* 0x0001e2000c101b04 */
[----:B------:R-:W-:Y:S05]  /*05c0*/  @!P0 BRA `(.L_x_22) ;  /* 0xfffffffc00788947 */ /* 0x000fea000383ffff */
[----:B------:R-:W-:Y:S05]  /*05d0*/  EXIT ;  /* 0x000000000000794d */ /* 0x000fea0003800000 */
.L_x_23:
        /* <DEDUP_REMOVED lines=10> */
.L_x_63:


//--------------------- .text._Z11col2_kernelPdPKdi --------------------------
	.section	.text._Z11col2_kernelPdPKdi,"ax",@progbits
	.align	128
        .global         _Z11col2_kernelPdPKdi
        .type           _Z11col2_kernelPdPKdi,@function
        .size           _Z11col2_kernelPdPKdi,(.L_x_64 - _Z11col2_kernelPdPKdi)
        .other          _Z11col2_kernelPdPKdi,@"STO_CUDA_ENTRY STV_DEFAULT"
_Z11col2_kernelPdPKdi:
.text._Z11col2_kernelPdPKdi:
        /* <DEDUP_REMOVED lines=11> */
[C---:B------:R-:W-:Y:S01]  /*00b0*/  IADD3 R2, PT, PT, R0.reuse, R3, RZ ;  /* 0x0000000300027210 */ /* 0x040fe20007ffe0ff */
[----:B------:R-:W-:Y:S01]  /*00c0*/  IMAD.MOV R9, RZ, RZ, -R0 ;  /* 0x000000ffff097224 */ /* 0x000fe200078e0a00 */
[----:B------:R-:W-:Y:S01]  /*00d0*/  ISETP.NE.U32.AND P2, PT, R0, RZ, PT ;  /* 0x000000ff0000720c */ /* 0x000fe20003f45070 */
[----:B------:R-:W1:Y:S01]  /*00e0*/  LDCU.64 UR4, c[0x0][0x358] ;  /* 0x00006b00ff0477ac */ /* 0x000e620008000a00 */
[C---:B------:R-:W-:Y:S01]  /*00f0*/  ISETP.GE.AND P0, PT, R2.reuse, UR6, PT ;  /* 0x0000000602007c0c */ /* 0x040fe2000bf06270 */
[----:B------:R-:W-:Y:S01]  /*0100*/  BSSY.RECONVERGENT B0, `(.L_x_24) ;  /* 0x0000027000007945 */ /* 0x000fe20003800200 */
[----:B------:R-:W-:Y:S02]  /*0110*/  VIMNMX R7, PT, PT, R2, UR6, !PT ;  /* 0x0000000602077c48 */ /* 0x000fe4000ffe0100 */
[----:B------:R-:W-:-:S04]  /*0120*/  SEL R6, RZ, 0x1, P0 ;  /* 0x00000001ff067807 */ /* 0x000fc80000000000 */
[----:B------:R-:W-:Y:S01]  /*0130*/  IADD3 R7, PT, PT, R7, -R2, -R6 ;  /* 0x8000000207077210 */ /* 0x000fe20007ffe806 */
[----:B0-----:R-:W0:Y:S02]  /*0140*/  MUFU.RCP R8, R8 ;  /* 0x0000000800087308 */ /* 0x001e240000001000 */
[----:B0-----:R-:W-:-:S06]  /*0150*/  IADD3 R4, PT, PT, R8, 0xffffffe, RZ ;  /* 0x0ffffffe08047810 */ /* 0x001fcc0007ffe0ff */
[----:B------:R0:W2:Y:S02]  /*0160*/  F2I.FTZ.U32.TRUNC.NTZ R5, R4 ;  /* 0x0000000400057305 */ /* 0x0000a4000021f000 */
[----:B0-----:R-:W-:Y:S02]  /*0170*/  IMAD.MOV.U32 R4, RZ, RZ, RZ ;  /* 0x000000ffff047224 */ /* 0x001fe400078e00ff */
        /* <DEDUP_REMOVED lines=15> */
[----:B-1----:R-:W-:Y:S05]  /*0270*/  @!P0 BRA `(.L_x_25) ;  /* 0x00000000003c8947 */ /* 0x002fea0003800000 */
[----:B------:R-:W0:Y:S01]  /*0280*/  LDC.64 R12, c[0x0][0x380] ;  /* 0x0000e000ff0c7b82 */ /* 0x000e220000000a00 */
[----:B------:R-:W-:-:S05]  /*0290*/  VIADD R2, R2, 0x1 ;  /* 0x0000000102027836 */ /* 0x000fca0000000000 */
[----:B------:R-:W-:Y:S02]  /*02a0*/  LOP3.LUT R2, R2, 0x3, RZ, 0xc0, !PT ;  /* 0x0000000302027812 */ /* 0x000fe400078ec0ff */
[----:B------:R-:W1:Y:S02]  /*02b0*/  LDC.64 R10, c[0x0][0x388] ;  /* 0x0000e200ff0a7b82 */ /* 0x000e640000000a00 */
[----:B------:R-:W-:-:S07]  /*02c0*/  IADD3 R2, PT, PT, -R2, RZ, RZ ;  /* 0x000000ff02027210 */ /* 0x000fce0007ffe1ff */
.L_x_26:
[----:B-1----:R-:W-:-:S04]  /*02d0*/  IMAD.WIDE R4, R3, 0x8, R10 ;  /* 0x0000000803047825 */ /* 0x002fc800078e020a */
[----:B0-2---:R-:W-:Y:S02]  /*02e0*/  IMAD.WIDE R6, R3, 0x8, R12 ;  /* 0x0000000803067825 */ /* 0x005fe400078e020c */
[----:B------:R-:W2:Y:S04]  /*02f0*/  LDG.E.64.CONSTANT R4, desc[UR4][R4.64] ;  /* 0x0000000404047981 */ /* 0x000ea8000c1e9b00 */
[----:B------:R-:W2:Y:S01]  /*0300*/  LDG.E.64 R8, desc[UR4][R6.64] ;  /* 0x0000000406087981 */ /* 0x000ea2000c1e1b00 */
[----:B------:R-:W-:Y:S01]  /*0310*/  VIADD R2, R2, 0x1 ;  /* 0x0000000102027836 */ /* 0x000fe20000000000 */
[----:B------:R-:W-:-:S04]  /*0320*/  IADD3 R3, PT, PT, R0, R3, RZ ;  /* 0x0000000300037210 */ /* 0x000fc80007ffe0ff */
[----:B------:R-:W-:Y:S01]  /*0330*/  ISETP.NE.AND P0, PT, R2, RZ, PT ;  /* 0x000000ff0200720c */ /* 0x000fe20003f05270 */
[----:B--2---:R-:W-:-:S07]  /*0340*/  DMUL R8, R8, R4 ;  /* 0x0000000408087228 */ /* 0x004fce0000000000 */
[----:B------:R2:W-:Y:S05]  /*0350*/  STG.E.64 desc[UR4][R6.64], R8 ;  /* 0x0000000806007986 */ /* 0x0005ea000c101b04 */
[----:B------:R-:W-:Y:S05]  /*0360*/  @P0 BRA `(.L_x_26) ;  /* 0xfffffffc00d80947 */ /* 0x000fea000383ffff */
.L_x_25:
[----:B------:R-:W-:Y:S05]  /*0370*/  BSYNC.RECONVERGENT B0 ;  /* 0x0000000000007941 */ /* 0x000fea0003800200 */
.L_x_24:
[----:B------:R-:W-:Y:S05]  /*0380*/  @!P1 EXIT ;  /* 0x000000000000994d */ /* 0x000fea0003800000 */
.L_x_27:
[----:B-1----:R-:W0:Y:S08]  /*0390*/  LDC.64 R4, c[0x0][0x380] ;  /* 0x0000e000ff047b82 */ /* 0x002e300000000a00 */
[----:B--2---:R-:W1:Y:S01]  /*03a0*/  LDC.64 R6, c[0x0][0x388] ;  /* 0x0000e200ff067b82 */ /* 0x004e620000000a00 */
[----:B0-----:R-:W-:-:S05]  /*03b0*/  IMAD.WIDE R20, R3, 0x8, R4 ;  /* 0x0000000803147825 */ /* 0x001fca00078e0204 */
[----:B------:R-:W2:Y:S01]  /*03c0*/  LDG.E.64 R4, desc[UR4][R20.64] ;  /* 0x0000000414047981 */ /* 0x000ea2000c1e1b00 */
[----:B-1----:R-:W-:-:S05]  /*03d0*/  IMAD.WIDE R14, R3, 0x8, R6 ;  /* 0x00000008030e7825 */ /* 0x002fca00078e0206 */
[----:B------:R-:W2:Y:S01]  /*03e0*/  LDG.E.64.CONSTANT R6, desc[UR4][R14.64] ;  /* 0x000000040e067981 */ /* 0x000ea2000c1e9b00 */
[----:B------:R-:W-:-:S05]  /*03f0*/  IMAD.WIDE R10, R0, 0x8, R14 ;  /* 0x00000008000a7825 */ /* 0x000fca00078e020e */
[----:B------:R-:W3:Y:S01]  /*0400*/  LDG.E.64.CONSTANT R12, desc[UR4][R10.64] ;  /* 0x000000040a0c7981 */ /* 0x000ee2000c1e9b00 */
[----:B--2---:R-:W-:Y:S01]  /*0410*/  DMUL R4, R6, R4 ;  /* 0x0000000406047228 */ /* 0x004fe20000000000 */
[----:B------:R-:W-:-:S06]  /*0420*/  IMAD.WIDE R6, R0, 0x8, R20 ;  /* 0x0000000800067825 */ /* 0x000fcc00078e0214 */
[----:B------:R0:W-:Y:S04]  /*0430*/  STG.E.64 desc[UR4][R20.64], R4 ;  /* 0x0000000414007986 */ /* 0x0001e8000c101b04 */
[----:B------:R-:W3:Y:S01]  /*0440*/  LDG.E.64 R8, desc[UR4][R6.64] ;  /* 0x0000000406087981 */ /* 0x000ee2000c1e1b00 */
[----:B------:R-:W-:-:S05]  /*0450*/  IMAD.WIDE R16, R0, 0x8, R10 ;  /* 0x0000000800107825 */ /* 0x000fca00078e020a */
[----:B------:R-:W2:Y:S01]  /*0460*/  LDG.E.64.CONSTANT R18, desc[UR4][R16.64] ;  /* 0x0000000410127981 */ /* 0x000ea2000c1e9b00 */
[----:B---3--:R-:W-:Y:S01]  /*0470*/  DMUL R8, R8, R12 ;  /* 0x0000000c08087228 */ /* 0x008fe20000000000 */
[----:B------:R-:W-:-:S06]  /*0480*/  IMAD.WIDE R12, R0, 0x8, R6 ;  /* 0x00000008000c7825 */ /* 0x000fcc00078e0206 */
[----:B------:R1:W-:Y:S04]  /*0490*/  STG.E.64 desc[UR4][R6.64], R8 ;  /* 0x0000000806007986 */ /* 0x0003e8000c101b04 */
[----:B------:R-:W2:Y:S01]  /*04a0*/  LDG.E.64 R14, desc[UR4][R12.64] ;  /* 0x000000040c0e7981 */ /* 0x000ea2000c1e1b00 */
[----:B------:R-:W-:Y:S01]  /*04b0*/  IMAD.WIDE R10, R0, 0x8, R12 ;  /* 0x00000008000a7825 */ /* 0x000fe200078e020c */
[----:B--2---:R-:W-:-:S03]  /*04c0*/  DMUL R14, R14, R18 ;  /* 0x000000120e0e7228 */ /* 0x004fc60000000000 */
[----:B------:R-:W-:-:S04]  /*04d0*/  IMAD.WIDE R18, R0, 0x8, R16 ;  /* 0x0000000800127825 */ /* 0x000fc800078e0210 */
[----:B------:R1:W-:Y:S04]  /*04e0*/  STG.E.64 desc[UR4][R12.64], R14 ;  /* 0x0000000e0c007986 */ /* 0x0003e8000c101b04 */
[----:B------:R-:W2:Y:S04]  /*04f0*/  LDG.E.64.CONSTANT R18, desc[UR4][R18.64] ;  /* 0x0000000412127981 */ /* 0x000ea8000c1e9b00 */
[----:B0-----:R-:W2:Y:S01]  /*0500*/  LDG.E.64 R4, desc[UR4][R10.64] ;  /* 0x000000040a047981 */ /* 0x001ea2000c1e1b00 */
[----:B------:R-:W-:-:S04]  /*0510*/  LEA R3, R0, R3, 0x2 ;  /* 0x0000000300037211 */ /* 0x000fc800078e10ff */
[----:B------:R-:W-:Y:S01]  /*0520*/  ISETP.GE.AND P0, PT, R3, UR6, PT ;  /* 0x0000000603007c0c */ /* 0x000fe2000bf06270 */
[----:B--2---:R-:W-:-:S07]  /*0530*/  DMUL R4, R4, R18 ;  /* 0x0000001204047228 */ /* 0x004fce0000000000 */
[----:B------:R1:W-:Y:S05]  /*0540*/  STG.E.64 desc[UR4][R10.64], R4 ;  /* 0x000000040a007986 */ /* 0x0003ea000c101b04 */
[----:B------:R-:W-:Y:S05]  /*0550*/  @!P0 BRA `(.L_x_27) ;  /* 0xfffffffc008c8947 */ /* 0x000fea000383ffff */
[----:B------:R-:W-:Y:S05]  /*0560*/  EXIT ;  /* 0x000000000000794d */ /* 0x000fea0003800000 */
.L_x_28:
        /* <DEDUP_REMOVED lines=9> */
.L_x_64:


//--------------------- .text._Z14invcol2_kernelPdPKdi --------------------------
	.section	.text._Z14invcol2_kernelPdPKdi,"ax",@progbits
	.align	128
        .global         _Z14invcol2_kernelPdPKdi
        .type           _Z14invcol2_kernelPdPKdi,@function
        .size           _Z14invcol2_kernelPdPKdi,(.L_x_59 - _Z14invcol2_kernelPdPKdi)
        .other          _Z14invcol2_kernelPdPKdi,@"STO_CUDA_ENTRY STV_DEFAULT"
_Z14invcol2_kernelPdPKdi:
.text._Z14invcol2_kernelPdPKdi:
        /* <DEDUP_REMOVED lines=12> */
[----:B------:R-:W-:Y:S01]  /*00c0*/  ISETP.NE.U32.AND P2, PT, R3, RZ, PT ;  /* 0x000000ff0300720c */ /* 0x000fe20003f45070 */
[----:B------:R-:W-:Y:S01]  /*00d0*/  IMAD.MOV R9, RZ, RZ, -R3 ;  /* 0x000000ffff097224 */ /* 0x000fe200078e0a03 */
[----:B------:R-:W1:Y:S01]  /*00e0*/  LDCU.64 UR4, c[0x0][0x358] ;  /* 0x00006b00ff0477ac */ /* 0x000e620008000a00 */
[----:B------:R-:W-:Y:S01]  /*00f0*/  BSSY.RECONVERGENT B0, `(.L_x_29) ;  /* 0x0000039000007945 */ /* 0x000fe20003800200 */
[C---:B------:R-:W-:Y:S02]  /*0100*/  ISETP.GE.AND P0, PT, R2.reuse, UR6, PT ;  /* 0x0000000602007c0c */ /* 0x040fe4000bf06270 */
[----:B------:R-:W-:Y:S02]  /*0110*/  VIMNMX R7, PT, PT, R2, UR6, !PT ;  /* 0x0000000602077c48 */ /* 0x000fe4000ffe0100 */
[----:B------:R-:W-:-:S04]  /*0120*/  SEL R12, RZ, 0x1, P0 ;  /* 0x00000001ff0c7807 */ /* 0x000fc80000000000 */
[----:B------:R-:W-:Y:S01]  /*0130*/  IADD3 R2, PT, PT, R7, -R2, -R12 ;  /* 0x8000000207027210 */ /* 0x000fe20007ffe80c */
[----:B0-----:R-:W0:Y:S02]  /*0140*/  MUFU.RCP R6, R6 ;  /* 0x0000000600067308 */ /* 0x001e240000001000 */
[----:B0-----:R-:W-:-:S06]  /*0150*/  VIADD R4, R6, 0xffffffe ;  /* 0x0ffffffe06047836 */ /* 0x001fcc0000000000 */
[----:B------:R0:W2:Y:S02]  /*0160*/  F2I.FTZ.U32.TRUNC.NTZ R5, R4 ;  /* 0x0000000400057305 */ /* 0x0000a4000021f000 */
[----:B0-----:R-:W-:Y:S02]  /*0170*/  IMAD.MOV.U32 R4, RZ, RZ, RZ ;  /* 0x000000ffff047224 */ /* 0x001fe400078e00ff */
[----:B--2---:R-:W-:-:S04]  /*0180*/  IMAD R9, R9, R5, RZ ;  /* 0x0000000509097224 */ /* 0x004fc800078e02ff */
[----:B------:R-:W-:-:S06]  /*0190*/  IMAD.HI.U32 R5, R5, R9, R4 ;  /* 0x0000000905057227 */ /* 0x000fcc00078e0004 */
[----:B------:R-:W-:-:S04]  /*01a0*/  IMAD.HI.U32 R5, R5, R2, RZ ;  /* 0x0000000205057227 */ /* 0x000fc800078e00ff */
[----:B------:R-:W-:-:S04]  /*01b0*/  IMAD.MOV R4, RZ, RZ, -R5 ;  /* 0x000000ffff047224 */ /* 0x000fc800078e0a05 */
[----:B------:R-:W-:-:S05]  /*01c0*/  IMAD R2, R3, R4, R2 ;  /* 0x0000000403027224 */ /* 0x000fca00078e0202 */
[----:B------:R-:W-:-:S13]  /*01d0*/  ISETP.GE.U32.AND P0, PT, R2, R3, PT ;  /* 0x000000030200720c */ /* 0x000fda0003f06070 */
[----:B------:R-:W-:Y:S02]  /*01e0*/  @P0 IMAD.IADD R2, R2, 0x1, -R3 ;  /* 0x0000000102020824 */ /* 0x000fe400078e0a03 */
[----:B------:R-:W-:-:S03]  /*01f0*/  @P0 VIADD R5, R5, 0x1 ;  /* 0x0000000105050836 */ /* 0x000fc60000000000 */
[----:B------:R-:W-:-:S13]  /*0200*/  ISETP.GE.U32.AND P1, PT, R2, R3, PT ;  /* 0x000000030200720c */ /* 0x000fda0003f26070 */
[----:B------:R-:W-:Y:S01]  /*0210*/  @P1 VIADD R5, R5, 0x1 ;  /* 0x0000000105051836 */ /* 0x000fe20000000000 */
[----:B------:R-:W-:-:S05]  /*0220*/  @!P2 LOP3.LUT R5, RZ, R3, RZ, 0x33, !PT ;  /* 0x00000003ff05a212 */ /* 0x000fca00078e33ff */
[----:B------:R-:W-:-:S05]  /*0230*/  IMAD.IADD R12, R12, 0x1, R5 ;  /* 0x000000010c0c7824 */ /* 0x000fca00078e0205 */
[----:B------:R-:W-:-:S04]  /*0240*/  LOP3.LUT R2, R12, 0x3, RZ, 0xc0, !PT ;  /* 0x000000030c027812 */ /* 0x000fc800078ec0ff */
[----:B------:R-:W-:-:S13]  /*0250*/  ISETP.NE.AND P0, PT, R2, 0x3, PT ;  /* 0x000000030200780c */ /* 0x000fda0003f05270 */
[----:B-1----:R-:W-:Y:S05]  /*0260*/  @!P0 BRA `(.L_x_30) ;  /* 0x0000000000848947 */ /* 0x002fea0003800000 */
[----:B------:R-:W0:Y:S01]  /*0270*/  LDC.64 R16, c[0x0][0x380] ;  /* 0x0000e000ff107b82 */ /* 0x000e220000000a00 */
[----:B------:R-:W-:-:S05]  /*0280*/  VIADD R2, R12, 0x1 ;  /* 0x000000010c027836 */ /* 0x000fca0000000000 */
[----:B------:R-:W-:Y:S02]  /*0290*/  LOP3.LUT R2, R2, 0x3, RZ, 0xc0, !PT ;  /* 0x0000000302027812 */ /* 0x000fe400078ec0ff */
[----:B------:R-:W1:Y:S03]  /*02a0*/  LDC.64 R18, c[0x0][0x388] ;  /* 0x0000e200ff127b82 */ /* 0x000e660000000a00 */
[----:B------:R-:W-:-:S07]  /*02b0*/  IMAD.MOV R13, RZ, RZ, -R2 ;  /* 0x000000ffff0d7224 */ /* 0x000fce00078e0a02 */
.L_x_33:
[----:B-1----:R-:W-:-:S06]  /*02c0*/  IMAD.WIDE R6, R0, 0x8, R18 ;  /* 0x0000000800067825 */ /* 0x002fcc00078e0212 */
[----:B--2---:R-:W2:Y:S01]  /*02d0*/  LDG.E.64.CONSTANT R6, desc[UR4][R6.64] ;  /* 0x0000000406067981 */ /* 0x004ea2000c1e9b00 */
[----:B0-----:R-:W-:-:S05]  /*02e0*/  IMAD.WIDE R14, R0, 0x8, R16 ;  /* 0x00000008000e7825 */ /* 0x001fca00078e0210 */
[----:B------:R-:W3:Y:S01]  /*02f0*/  LDG.E.64 R10, desc[UR4][R14.64] ;  /* 0x000000040e0a7981 */ /* 0x000ee2000c1e1b00 */
[----:B------:R-:W-:Y:S01]  /*0300*/  IMAD.MOV.U32 R4, RZ, RZ, 0x1 ;  /* 0x00000001ff047424 */ /* 0x000fe200078e00ff */
[----:B------:R-:W-:Y:S01]  /*0310*/  BSSY.RECONVERGENT B1, `(.L_x_31) ;  /* 0x0000013000017945 */ /* 0x000fe20003800200 */
[----:B------:R-:W-:-:S05]  /*0320*/  VIADD R13, R13, 0x1 ;  /* 0x000000010d0d7836 */ /* 0x000fca0000000000 */
[----:B------:R-:W-:Y:S01]  /*0330*/  ISETP.NE.AND P1, PT, R13, RZ, PT ;  /* 0x000000ff0d00720c */ /* 0x000fe20003f25270 */
[----:B--2---:R-:W0:Y:S01]  /*0340*/  MUFU.RCP64H R5, R7 ;  /* 0x0000000700057308 */ /* 0x004e220000001800 */
[----:B---3--:R-:W-:Y:S01]  /*0350*/  FSETP.GEU.AND P2, PT, |R11|, 6.5827683646048100446e-37, PT ;  /* 0x036000000b00780b */ /* 0x008fe20003f4e200 */
[----:B0-----:R-:W-:-:S08]  /*0360*/  DFMA R8, -R6, R4, 1 ;  /* 0x3ff000000608742b */ /* 0x001fd00000000104 */
[----:B------:R-:W-:-:S08]  /*0370*/  DFMA R8, R8, R8, R8 ;  /* 0x000000080808722b */ /* 0x000fd00000000008 */
[----:B------:R-:W-:-:S08]  /*0380*/  DFMA R8, R4, R8, R4 ;  /* 0x000000080408722b */ /* 0x000fd00000000004 */
[----:B------:R-:W-:-:S08]  /*0390*/  DFMA R4, -R6, R8, 1 ;  /* 0x3ff000000604742b */ /* 0x000fd00000000108 */
[----:B------:R-:W-:-:S08]  /*03a0*/  DFMA R4, R8, R4, R8 ;  /* 0x000000040804722b */ /* 0x000fd00000000008 */
[----:B------:R-:W-:-:S08]  /*03b0*/  DMUL R8, R10, R4 ;  /* 0x000000040a087228 */ /* 0x000fd00000000000 */
[----:B------:R-:W-:-:S08]  /*03c0*/  DFMA R20, -R6, R8, R10 ;  /* 0x000000080614722b */ /* 0x000fd0000000010a */
[----:B------:R-:W-:-:S10]  /*03d0*/  DFMA R4, R4, R20, R8 ;  /* 0x000000140404722b */ /* 0x000fd40000000008 */
[----:B------:R-:W-:-:S05]  /*03e0*/  FFMA R2, RZ, R7, R5 ;  /* 0x00000007ff027223 */ /* 0x000fca0000000005 */
[----:B------:R-:W-:-:S13]  /*03f0*/  FSETP.GT.AND P0, PT, |R2|, 1.469367938527859385e-39, PT ;  /* 0x001000000200780b */ /* 0x000fda0003f04200 */
[----:B------:R-:W-:Y:S05]  /*0400*/  @P0 BRA P2, `(.L_x_32) ;  /* 0x00000000000c0947 */ /* 0x000fea0001000000 */
[----:B------:R-:W-:Y:S01]  /*0410*/  IMAD.MOV.U32 R8, RZ, RZ, R6 ;  /* 0x000000ffff087224 */ /* 0x000fe200078e0006 */
[----:B------:R-:W-:-:S07]  /*0420*/  MOV R2, 0x440 ;  /* 0x0000044000027802 */ /* 0x000fce0000000f00 */
[----:B------:R-:W-:Y:S05]  /*0430*/  CALL.REL.NOINC `($__internal_0_$__cuda_sm20_div_rn_f64_full) ;  /* 0x0000000400b87944 */ /* 0x000fea0003c00000 */
.L_x_32:
[----:B------:R-:W-:Y:S05]  /*0440*/  BSYNC.RECONVERGENT B1 ;  /* 0x0000000000017941 */ /* 0x000fea0003800200 */
.L_x_31:
[----:B------:R2:W-:Y:S01]  /*0450*/  STG.E.64 desc[UR4][R14.64], R4 ;  /* 0x000000040e007986 */ /* 0x0005e2000c101b04 */
[----:B------:R-:W-:Y:S01]  /*0460*/  IMAD.IADD R0, R3, 0x1, R0 ;  /* 0x0000000103007824 */ /* 0x000fe200078e0200 */
[----:B------:R-:W-:Y:S06]  /*0470*/  @P1 BRA `(.L_x_33) ;  /* 0xfffffffc00901947 */ /* 0x000fec000383ffff */
.L_x_30:
[----:B------:R-:W-:Y:S05]  /*0480*/  BSYNC.RECONVERGENT B0 ;  /* 0x0000000000007941 */ /* 0x000fea0003800200 */
.L_x_29:
[----:B------:R-:W0:Y:S01]  /*0490*/  LDC.64 R20, c[0x0][0x380] ;  /* 0x0000e000ff147b82 */ /* 0x000e220000000a00 */
[----:B------:R-:W-:Y:S01]  /*04a0*/  ISETP.GE.U32.AND P0, PT, R12, 0x3, PT ;  /* 0x000000030c00780c */ /* 0x000fe20003f06070 */
[----:B------:R-:W1:Y:S06]  /*04b0*/  LDCU UR6, c[0x0][0x390] ;  /* 0x00007200ff0677ac */ /* 0x000e6c0008000800 */
[----:B------:R-:W3:Y:S06]  /*04c0*/  LDC.64 R18, c[0x0][0x388] ;  /* 0x0000e200ff127b82 */ /* 0x000eec0000000a00 */
[----:B-1----:R-:W-:Y:S05]  /*04d0*/  @!P0 EXIT ;  /* 0x000000000000894d */ /* 0x002fea0003800000 */
.L_x_42:
[----:B--23--:R-:W-:-:S05]  /*04e0*/  IMAD.WIDE R14, R0, 0x8, R18 ;  /* 0x00000008000e7825 */ /* 0x00cfca00078e0212 */
[----:B------:R-:W2:Y:S01]  /*04f0*/  LDG.E.64.CONSTANT R6, desc[UR4][R14.64] ;  /* 0x000000040e067981 */ /* 0x000ea2000c1e9b00 */
[----:B0-----:R-:W-:-:S05]  /*0500*/  IMAD.WIDE R12, R0, 0x8, R20 ;  /* 0x00000008000c7825 */ /* 0x001fca00078e0214 */
[----:B------:R-:W3:Y:S01]  /*0510*/  LDG.E.64 R10, desc[UR4][R12.64] ;  /* 0x000000040c0a7981 */ /* 0x000ee2000c1e1b00 */
[----:B------:R-:W-:Y:S01]  /*0520*/  IMAD.MOV.U32 R4, RZ, RZ, 0x1 ;  /* 0x00000001ff047424 */ /* 0x000fe200078e00ff */
[----:B------:R-:W-:Y:S01]  /*0530*/  BSSY.RECONVERGENT B0, `(.L_x_34) ;  /* 0x0000011000007945 */ /* 0x000fe20003800200 */
[----:B--2---:R-:W0:Y:S01]  /*0540*/  MUFU.RCP64H R5, R7 ;  /* 0x0000000700057308 */ /* 0x004e220000001800 */
[----:B---3--:R-:W-:-:S03]  /*0550*/  FSETP.GEU.AND P1, PT, |R11|, 6.5827683646048100446e-37, PT ;  /* 0x036000000b00780b */ /* 0x008fc60003f2e200 */
        /* <DEDUP_REMOVED lines=14> */
.L_x_35:
[----:B------:R-:W-:Y:S05]  /*0640*/  BSYNC.RECONVERGENT B0 ;  /* 0x0000000000007941 */ /* 0x000fea0003800200 */
.L_x_34:
[----:B------:R-:W-:-:S05]  /*0650*/  IMAD.WIDE R14, R3, 0x8, R14 ;  /* 0x00000008030e7825 */ /* 0x000fca00078e020e */
[----:B------:R-:W2:Y:S01]  /*0660*/  LDG.E.64.CONSTANT R6, desc[UR4][R14.64] ;  /* 0x000000040e067981 */ /* 0x000ea2000c1e9b00 */
[----:B------:R-:W-:-:S03]  /*0670*/  IMAD.WIDE R16, R3, 0x8, R12 ;  /* 0x0000000803107825 */ /* 0x000fc600078e020c */
[----:B------:R0:W-:Y:S04]  /*0680*/  STG.E.64 desc[UR4][R12.64], R4 ;  /* 0x000000040c007986 */ /* 0x0001e8000c101b04 */
[----:B------:R-:W3:Y:S01]  /*0690*/  LDG.E.64 R10, desc[UR4][R16.64] ;  /* 0x00000004100a7981 */ /* 0x000ee2000c1e1b00 */
[----:B------:R-:W-:Y:S01]  /*06a0*/  MOV R8, 0x1 ;  /* 0x0000000100087802 */ /* 0x000fe20000000f00 */
[----:B------:R-:W-:Y:S01]  /*06b0*/  BSSY.RECONVERGENT B0, `(.L_x_36) ;  /* 0x0000011000007945 */ /* 0x000fe20003800200 */
[----:B--2---:R-:W1:Y:S01]  /*06c0*/  MUFU.RCP64H R9, R7 ;  /* 0x0000000700097308 */ /* 0x004e620000001800 */
[----:B---3--:R-:W-:-:S03]  /*06d0*/  FSETP.GEU.AND P1, PT, |R11|, 6.5827683646048100446e-37, PT ;  /* 0x036000000b00780b */ /* 0x008fc60003f2e200 */
[----:B-1----:R-:W-:-:S08]  /*06e0*/  DFMA R22, -R6, R8, 1 ;  /* 0x3ff000000616742b */ /* 0x002fd00000000108 */
[----:B------:R-:W-:-:S08]  /*06f0*/  DFMA R22, R22, R22, R22 ;  /* 0x000000161616722b */ /* 0x000fd00000000016 */
[----:B------:R-:W-:-:S08]  /*0700*/  DFMA R22, R8, R22, R8 ;  /* 0x000000160816722b */ /* 0x000fd00000000008 */
[----:B------:R-:W-:-:S08]  /*0710*/  DFMA R8, -R6, R22, 1 ;  /* 0x3ff000000608742b */ /* 0x000fd00000000116 */
[----:B------:R-:W-:-:S08]  /*0720*/  DFMA R8, R22, R8, R22 ;  /* 0x000000081608722b */ /* 0x000fd00000000016 */
[----:B------:R-:W-:-:S08]  /*0730*/  DMUL R22, R10, R8 ;  /* 0x000000080a167228 */ /* 0x000fd00000000000 */
[----:B------:R-:W-:-:S08]  /*0740*/  DFMA R24, -R6, R22, R10 ;  /* 0x000000160618722b */ /* 0x000fd0000000010a */
[----:B0-----:R-:W-:-:S10]  /*0750*/  DFMA R4, R8, R24, R22 ;  /* 0x000000180804722b */ /* 0x001fd40000000016 */
[----:B------:R-:W-:-:S05]  /*0760*/  FFMA R2, RZ, R7, R5 ;  /* 0x00000007ff027223 */ /* 0x000fca0000000005 */
[----:B------:R-:W-:-:S13]  /*0770*/  FSETP.GT.AND P0, PT, |R2|, 1.469367938527859385e-39, PT ;  /* 0x001000000200780b */ /* 0x000fda0003f04200 */
[----:B------:R-:W-:Y:S05]  /*0780*/  @P0 BRA P1, `(.L_x_37) ;  /* 0x00000000000c0947 */ /* 0x000fea0000800000 */
[----:B------:R-:W-:Y:S01]  /*0790*/  IMAD.MOV.U32 R8, RZ, RZ, R6 ;  /* 0x000000ffff087224 */ /* 0x000fe200078e0006 */
[----:B------:R-:W-:-:S07]  /*07a0*/  MOV R2, 0x7c0 ;  /* 0x000007c000027802 */ /* 0x000fce0000000f00 */
[----:B------:R-:W-:Y:S05]  /*07b0*/  CALL.REL.NOINC `($__internal_0_$__cuda_sm20_div_rn_f64_full) ;  /* 0x0000000000d87944 */ /* 0x000fea0003c00000 */
.L_x_37:
[----:B------:R-:W-:Y:S05]  /*07c0*/  BSYNC.RECONVERGENT B0 ;  /* 0x0000000000007941 */ /* 0x000fea0003800200 */
.L_x_36:
[----:B------:R-:W-:-:S05]  /*07d0*/  IMAD.WIDE R14, R3, 0x8, R14 ;  /* 0x00000008030e7825 */ /* 0x000fca00078e020e */
[----:B------:R-:W2:Y:S01]  /*07e0*/  LDG.E.64.CONSTANT R6, desc[UR4][R14.64] ;  /* 0x000000040e067981 */ /* 0x000ea2000c1e9b00 */
[----:B------:R-:W-:-:S03]  /*07f0*/  IMAD.WIDE R12, R3, 0x8, R16 ;  /* 0x00000008030c7825 */ /* 0x000fc600078e0210 */
[----:B------:R0:W-:Y:S04]  /*0800*/  STG.E.64 desc[UR4][R16.64], R4 ;  /* 0x0000000410007986 */ /* 0x0001e8000c101b04 */
[----:B------:R-:W3:Y:S01]  /*0810*/  LDG.E.64 R10, desc[UR4][R12.64] ;  /* 0x000000040c0a7981 */ /* 0x000ee2000c1e1b00 */
[----:B------:R-:W-:Y:S01]  /*0820*/  IMAD.MOV.U32 R8, RZ, RZ, 0x1 ;  /* 0x00000001ff087424 */ /* 0x000fe200078e00ff */
        /* <DEDUP_REMOVED lines=17> */
.L_x_39:
[----:B------:R-:W-:Y:S05]  /*0940*/  BSYNC.RECONVERGENT B0 ;  /* 0x0000000000007941 */ /* 0x000fea0003800200 */
.L_x_38:
[----:B------:R-:W-:-:S06]  /*0950*/  IMAD.WIDE R6, R3, 0x8, R14 ;  /* 0x0000000803067825 */ /* 0x000fcc00078e020e */
        /* <DEDUP_REMOVED lines=22> */
.L_x_41:
[----:B------:R-:W-:Y:S05]  /*0ac0*/  BSYNC.RECONVERGENT B0 ;  /* 0x0000000000007941 */ /* 0x000fea0003800200 */
.L_x_40:
[----:B------:R1:W-:Y:S01]  /*0ad0*/  STG.E.64 desc[UR4][R14.64], R4 ;  /* 0x000000040e007986 */ /* 0x0003e2000c101b04 */
[----:B------:R-:W-:-:S05]  /*0ae0*/  IMAD R0, R3, 0x4, R0 ;  /* 0x0000000403007824 */ /* 0x000fca00078e0200 */
[----:B------:R-:W-:-:S13]  /*0af0*/  ISETP.GE.AND P0, PT, R0, UR6, PT ;  /* 0x0000000600007c0c */ /* 0x000fda000bf06270 */
[----:B-1----:R-:W-:Y:S05]  /*0b00*/  @!P0 BRA `(.L_x_42) ;  /* 0xfffffff800748947 */ /* 0x002fea000383ffff */
[----:B------:R-:W-:Y:S05]  /*0b10*/  EXIT ;  /* 0x000000000000794d */ /* 0x000fea0003800000 */
        .weak           $__internal_0_$__cuda_sm20_div_rn_f64_full
        .type           $__internal_0_$__cuda_sm20_div_rn_f64_full,@function
        .size           $__internal_0_$__cuda_sm20_div_rn_f64_full,(.L_x_59 - $__internal_0_$__cuda_sm20_div_rn_f64_full)
$__internal_0_$__cuda_sm20_div_rn_f64_full:
[----:B------:R-:W-:Y:S01]  /*0b20*/  FSETP.GEU.AND P3, PT, |R11|, 1.469367938527859385e-39, PT ;  /* 0x001000000b00780b */ /* 0x000fe20003f6e200 */
[----:B------:R-:W-:Y:S01]  /*0b30*/  IMAD.MOV.U32 R6, RZ, RZ, R8 ;  /* 0x000000ffff067224 */ /* 0x000fe200078e0008 */
[C---:B------:R-:W-:Y:S01]  /*0b40*/  FSETP.GEU.AND P0, PT, |R7|.reuse, 1.469367938527859385e-39, PT ;  /* 0x001000000700780b */ /* 0x040fe20003f0e200 */
[----:B------:R-:W-:Y:S01]  /*0b50*/  IMAD.MOV.U32 R28, RZ, RZ, 0x1 ;  /* 0x00000001ff1c7424 */ /* 0x000fe200078e00ff */
[----:B------:R-:W-:Y:S01]  /*0b60*/  LOP3.LUT R9, R7, 0x800fffff, RZ, 0xc0, !PT ;  /* 0x800fffff07097812 */ /* 0x000fe200078ec0ff */
[----:B------:R-:W-:Y:S01]  /*0b70*/  BSSY.RECONVERGENT B2, `(.L_x_43) ;  /* 0x0000055000027945 */ /* 0x000fe20003800200 */
[----:B------:R-:W-:Y:S02]  /*0b80*/  LOP3.LUT R4, R11, 0x7ff00000, RZ, 0xc0, !PT ;  /* 0x7ff000000b047812 */ /* 0x000fe400078ec0ff */
[----:B------:R-:W-:Y:S02]  /*0b90*/  LOP3.LUT R9, R9, 0x3ff00000, RZ, 0xfc, !PT ;  /* 0x3ff0000009097812 */ /* 0x000fe400078efcff */
[----:B------:R-:W-:-:S02]  /*0ba0*/  LOP3.LUT R27, R7, 0x7ff00000, RZ, 0xc0, !PT ;  /* 0x7ff00000071b7812 */ /* 0x000fc400078ec0ff */
[----:B------:R-:W-:Y:S01]  /*0bb0*/  MOV R26, R4 ;  /* 0x00000004001a7202 */ /* 0x000fe20000000f00 */
[----:B------:R-:W-:Y:S01]  /*0bc0*/  @!P3 IMAD.MOV.U32 R24, RZ, RZ, RZ ;  /* 0x000000ffff18b224 */ /* 0x000fe200078e00ff */
[----:B------:R-:W-:Y:S01]  /*0bd0*/  @!P3 LOP3.LUT R5, R7, 0x7ff00000, RZ, 0xc0, !PT ;  /* 0x7ff000000705b812 */ /* 0x000fe200078ec0ff */
[----:B------:R-:W-:Y:S01]  /*0be0*/  @!P0 DMUL R8, R6, 8.98846567431157953865e+307 ;  /* 0x7fe0000006088828 */ /* 0x000fe20000000000 */
[C---:B------:R-:W-:Y:S02]  /*0bf0*/  ISETP.GE.U32.AND P2, PT, R4.reuse, R27, PT ;  /* 0x0000001b0400720c */ /* 0x040fe40003f46070 */
[----:B------:R-:W-:Y:S01]  /*0c00*/  @!P3 ISETP.GE.U32.AND P4, PT, R4, R5, PT ;  /* 0x000000050400b20c */ /* 0x000fe20003f86070 */
[----:B------:R-:W-:Y:S02]  /*0c10*/  IMAD.MOV.U32 R5, RZ, RZ, 0x1ca00000 ;  /* 0x1ca00000ff057424 */ /* 0x000fe400078e00ff */
[----:B------:R-:W0:Y:S03]  /*0c20*/  MUFU.RCP64H R29, R9 ;  /* 0x00000009001d7308 */ /* 0x000e260000001800 */
[----:B------:R-:W-:-:S02]  /*0c30*/  @!P3 SEL R25, R5, 0x63400000, !P4 ;  /* 0x634000000519b807 */ /* 0x000fc40006000000 */
[----:B------:R-:W-:Y:S02]  /*0c40*/  SEL R23, R5, 0x63400000, !P2 ;  /* 0x6340000005177807 */ /* 0x000fe40005000000 */
[--C-:B------:R-:W-:Y:S02]  /*0c50*/  @!P3 LOP3.LUT R22, R25, 0x80000000, R11.reuse, 0xf8, !PT ;  /* 0x800000001916b812 */ /* 0x100fe400078ef80b */
[----:B------:R-:W-:Y:S02]  /*0c60*/  LOP3.LUT R23, R23, 0x800fffff, R11, 0xf8, !PT ;  /* 0x800fffff17177812 */ /* 0x000fe400078ef80b */
[----:B------:R-:W-:Y:S01]  /*0c70*/  @!P3 LOP3.LUT R25, R22, 0x100000, RZ, 0xfc, !PT ;  /* 0x001000001619b812 */ /* 0x000fe200078efcff */
[----:B------:R-:W-:Y:S01]  /*0c80*/  IMAD.MOV.U32 R22, RZ, RZ, R10 ;  /* 0x000000ffff167224 */ /* 0x000fe200078e000a */
[----:B------:R-:W-:-:S05]  /*0c90*/  @!P0 LOP3.LUT R27, R9, 0x7ff00000, RZ, 0xc0, !PT ;  /* 0x7ff00000091b8812 */ /* 0x000fca00078ec0ff */
[----:B------:R-:W-:Y:S02]  /*0ca0*/  @!P3 DFMA R22, R22, 2, -R24 ;  /* 0x400000001616b82b */ /* 0x000fe40000000818 */
[----:B0-----:R-:W-:-:S08]  /*0cb0*/  DFMA R24, R28, -R8, 1 ;  /* 0x3ff000001c18742b */ /* 0x001fd00000000808 */
[----:B------:R-:W-:Y:S01]  /*0cc0*/  DFMA R24, R24, R24, R24 ;  /* 0x000000181818722b */ /* 0x000fe20000000018 */
[----:B------:R-:W-:-:S07]  /*0cd0*/  @!P3 LOP3.LUT R26, R23, 0x7ff00000, RZ, 0xc0, !PT ;  /* 0x7ff00000171ab812 */ /* 0x000fce00078ec0ff */
[----:B------:R-:W-:-:S08]  /*0ce0*/  DFMA R28, R28, R24, R28 ;  /* 0x000000181c1c722b */ /* 0x000fd0000000001c */
[----:B------:R-:W-:-:S08]  /*0cf0*/  DFMA R30, R28, -R8, 1 ;  /* 0x3ff000001c1e742b */ /* 0x000fd00000000808 */
[----:B------:R-:W-:-:S08]  /*0d00*/  DFMA R30, R28, R30, R28 ;  /* 0x0000001e1c1e722b */ /* 0x000fd0000000001c */
[----:B------:R-:W-:-:S08]  /*0d10*/  DMUL R28, R30, R22 ;  /* 0x000000161e1c7228 */ /* 0x000fd00000000000 */
[----:B------:R-:W-:-:S08]  /*0d20*/  DFMA R24, R28, -R8, R22 ;  /* 0x800000081c18722b */ /* 0x000fd00000000016 */
[----:B------:R-:W-:Y:S01]  /*0d30*/  DFMA R24, R30, R24, R28 ;  /* 0x000000181e18722b */ /* 0x000fe2000000001c */
[----:B------:R-:W-:-:S05]  /*0d40*/  VIADD R28, R26, 0xffffffff ;  /* 0xffffffff1a1c7836 */ /* 0x000fca0000000000 */
[----:B------:R-:W-:Y:S01]  /*0d50*/  ISETP.GT.U32.AND P0, PT, R28, 0x7feffffe, PT ;  /* 0x7feffffe1c00780c */ /* 0x000fe20003f04070 */
[----:B------:R-:W-:-:S05]  /*0d60*/  VIADD R28, R27, 0xffffffff ;  /* 0xffffffff1b1c7836 */ /* 0x000fca0000000000 */
[----:B------:R-:W-:-:S13]  /*0d70*/  ISETP.GT.U32.OR P0, PT, R28, 0x7feffffe, P0 ;  /* 0x7feffffe1c00780c */ /* 0x000fda0000704470 */
[----:B------:R-:W-:Y:S05]  /*0d80*/  @P0 BRA `(.L_x_44) ;  /* 0x0000000000700947 */ /* 0x000fea0003800000 */
[----:B------:R-:W-:-:S04]  /*0d90*/  LOP3.LUT R11, R7, 0x7ff00000, RZ, 0xc0, !PT ;  /* 0x7ff00000070b7812 */ /* 0x000fc800078ec0ff */
[CC--:B------:R-:W-:Y:S02]  /*0da0*/  VIADDMNMX R10, R4.reuse, -R11.reuse, 0xb9600000, !PT ;  /* 0xb9600000040a7446 */ /* 0x0c0fe4000780090b */
[----:B------:R-:W-:Y:S02]  /*0db0*/  ISETP.GE.U32.AND P0, PT, R4, R11, PT ;  /* 0x0000000b0400720c */ /* 0x000fe40003f06070 */
[----:B------:R-:W-:Y:S02]  /*0dc0*/  VIMNMX R10, PT, PT, R10, 0x46a00000, PT ;  /* 0x46a000000a0a7848 */ /* 0x000fe40003fe0100 */
[----:B------:R-:W-:-:S05]  /*0dd0*/  SEL R5, R5, 0x63400000, !P0 ;  /* 0x6340000005057807 */ /* 0x000fca0004000000 */
[----:B------:R-:W-:Y:S02]  /*0de0*/  IMAD.IADD R5, R10, 0x1, -R5 ;  /* 0x000000010a057824 */ /* 0x000fe400078e0a05 */
[----:B------:R-:W-:Y:S02]  /*0df0*/  IMAD.MOV.U32 R10, RZ, RZ, RZ ;  /* 0x000000ffff0a7224 */ /* 0x000fe400078e00ff */
[----:B------:R-:W-:-:S06]  /*0e00*/  VIADD R11, R5, 0x7fe00000 ;  /* 0x7fe00000050b7836 */ /* 0x000fcc0000000000 */
[----:B------:R-:W-:-:S10]  /*0e10*/  DMUL R28, R24, R10 ;  /* 0x0000000a181c7228 */ /* 0x000fd40000000000 */
[----:B------:R-:W-:-:S13]  /*0e20*/  FSETP.GTU.AND P0, PT, |R29|, 1.469367938527859385e-39, PT ;  /* 0x001000001d00780b */ /* 0x000fda0003f0c200 */
[----:B------:R-:W-:Y:S05]  /*0e30*/  @P0 BRA `(.L_x_45) ;  /* 0x0000000000a00947 */ /* 0x000fea0003800000 */
[----:B------:R-:W-:Y:S01]  /*0e40*/  DFMA R8, R24, -R8, R22 ;  /* 0x800000081808722b */ /* 0x000fe20000000016 */
[----:B------:R-:W-:-:S09]  /*0e50*/  IMAD.MOV.U32 R10, RZ, RZ, RZ ;  /* 0x000000ffff0a7224 */ /* 0x000fd200078e00ff */
[C---:B------:R-:W-:Y:S02]  /*0e60*/  FSETP.NEU.AND P0, PT, R9.reuse, RZ, PT ;  /* 0x000000ff0900720b */ /* 0x040fe40003f0d000 */
[----:B------:R-:W-:-:S04]  /*0e70*/  LOP3.LUT R6, R9, 0x80000000, R7, 0x48, !PT ;  /* 0x8000000009067812 */ /* 0x000fc800078e4807 */
[----:B------:R-:W-:-:S07]  /*0e80*/  LOP3.LUT R11, R6, R11, RZ, 0xfc, !PT ;  /* 0x0000000b060b7212 */ /* 0x000fce00078efcff */
[----:B------:R-:W-:Y:S05]  /*0e90*/  @!P0 BRA `(.L_x_45) ;  /* 0x0000000000888947 */ /* 0x000fea0003800000 */
[----:B------:R-:W-:Y:S01]  /*0ea0*/  IMAD.MOV R9, RZ, RZ, -R5 ;  /* 0x000000ffff097224 */ /* 0x000fe200078e0a05 */
[----:B------:R-:W-:Y:S01]  /*0eb0*/  IADD3 R5, PT, PT, -R5, -0x43300000, RZ ;  /* 0xbcd0000005057810 */ /* 0x000fe20007ffe1ff */
[----:B------:R-:W-:-:S06]  /*0ec0*/  IMAD.MOV.U32 R8, RZ, RZ, RZ ;  /* 0x000000ffff087224 */ /* 0x000fcc00078e00ff */
[----:B------:R-:W-:Y:S02]  /*0ed0*/  DFMA R8, R28, -R8, R24 ;  /* 0x800000081c08722b */ /* 0x000fe40000000018 */
[----:B------:R-:W-:-:S08]  /*0ee0*/  DMUL.RP R24, R24, R10 ;  /* 0x0000000a18187228 */ /* 0x000fd00000008000 */
[----:B------:R-:W-:Y:S02]  /*0ef0*/  FSETP.NEU.AND P0, PT, |R9|, R5, PT ;  /* 0x000000050900720b */ /* 0x000fe40003f0d200 */
[----:B------:R-:W-:Y:S02]  /*0f00*/  LOP3.LUT R6, R25, R6, RZ, 0x3c, !PT ;  /* 0x0000000619067212 */ /* 0x000fe400078e3cff */
[----:B------:R-:W-:Y:S02]  /*0f10*/  FSEL R4, R24, R28, !P0 ;  /* 0x0000001c18047208 */ /* 0x000fe40004000000 */
[----:B------:R-:W-:-:S03]  /*0f20*/  FSEL R29, R6, R29, !P0 ;  /* 0x0000001d061d7208 */ /* 0x000fc60004000000 */
[----:B------:R-:W-:Y:S01]  /*0f30*/  IMAD.MOV.U32 R28, RZ, RZ, R4 ;  /* 0x000000ffff1c7224 */ /* 0x000fe200078e0004 */
[----:B------:R-:W-:Y:S06]  /*0f40*/  BRA `(.L_x_45) ;  /* 0x00000000005c7947 */ /* 0x000fec0003800000 */
.L_x_44:
[----:B------:R-:W-:-:S14]  /*0f50*/  DSETP.NAN.AND P0, PT, R10, R10, PT ;  /* 0x0000000a0a00722a */ /* 0x000fdc0003f08000 */
[----:B------:R-:W-:Y:S05]  /*0f60*/  @P0 BRA `(.L_x_46) ;  /* 0x0000000000480947 */ /* 0x000fea0003800000 */
[----:B------:R-:W-:-:S14]  /*0f70*/  DSETP.NAN.AND P0, PT, R6, R6, PT ;  /* 0x000000060600722a */ /* 0x000fdc0003f08000 */
[----:B------:R-:W-:Y:S05]  /*0f80*/  @P0 BRA `(.L_x_47) ;  /* 0x0000000000300947 */ /* 0x000fea0003800000 */
[----:B------:R-:W-:Y:S01]  /*0f90*/  ISETP.NE.AND P0, PT, R26, R27, PT ;  /* 0x0000001b1a00720c */ /* 0x000fe20003f05270 */
[----:B------:R-:W-:Y:S02]  /*0fa0*/  IMAD.MOV.U32 R28, RZ, RZ, 0x0 ;  /* 0x00000000ff1c7424 */ /* 0x000fe400078e00ff */
[----:B------:R-:W-:-:S10]  /*0fb0*/  IMAD.MOV.U32 R29, RZ, RZ, -0x80000 ;  /* 0xfff80000ff1d7424 */ /* 0x000fd400078e00ff */
[----:B------:R-:W-:Y:S05]  /*0fc0*/  @!P0 BRA `(.L_x_45) ;  /* 0x00000000003c8947 */ /* 0x000fea0003800000 */
[----:B------:R-:W-:Y:S02]  /*0fd0*/  ISETP.NE.AND P0, PT, R26, 0x7ff00000, PT ;  /* 0x7ff000001a00780c */ /* 0x000fe40003f05270 */
[----:B------:R-:W-:Y:S02]  /*0fe0*/  LOP3.LUT R29, R11, 0x80000000, R7, 0x48, !PT ;  /* 0x800000000b1d7812 */ /* 0x000fe400078e4807 */
[----:B------:R-:W-:-:S13]  /*0ff0*/  ISETP.EQ.OR P0, PT, R27, RZ, !P0 ;  /* 0x000000ff1b00720c */ /* 0x000fda0004702670 */
[----:B------:R-:W-:Y:S02]  /*1000*/  @P0 LOP3.LUT R4, R29, 0x7ff00000, RZ, 0xfc, !PT ;  /* 0x7ff000001d040812 */ /* 0x000fe400078efcff */
[----:B------:R-:W-:Y:S01]  /*1010*/  @!P0 MOV R28, RZ ;  /* 0x000000ff001c8202 */ /* 0x000fe20000000f00 */
[----:B------:R-:W-:Y:S02]  /*1020*/  @P0 IMAD.MOV.U32 R28, RZ, RZ, RZ ;  /* 0x000000ffff1c0224 */ /* 0x000fe400078e00ff */
[----:B------:R-:W-:Y:S01]  /*1030*/  @P0 IMAD.MOV.U32 R29, RZ, RZ, R4 ;  /* 0x000000ffff1d0224 */ /* 0x000fe200078e0004 */
[----:B------:R-:W-:Y:S06]  /*1040*/  BRA `(.L_x_45) ;  /* 0x00000000001c7947 */ /* 0x000fec0003800000 */
.L_x_47:
[----:B------:R-:W-:Y:S01]  /*1050*/  LOP3.LUT R5, R7, 0x80000, RZ, 0xfc, !PT ;  /* 0x0008000007057812 */ /* 0x000fe200078efcff */
[----:B------:R-:W-:-:S04]  /*1060*/  IMAD.MOV.U32 R28, RZ, RZ, R6 ;  /* 0x000000ffff1c7224 */ /* 0x000fc800078e0006 */
[----:B------:R-:W-:Y:S01]  /*1070*/  IMAD.MOV.U32 R29, RZ, RZ, R5 ;  /* 0x000000ffff1d7224 */ /* 0x000fe200078e0005 */
[----:B------:R-:W-:Y:S06]  /*1080*/  BRA `(.L_x_45) ;  /* 0x00000000000c7947 */ /* 0x000fec0003800000 */
.L_x_46:
[----:B------:R-:W-:Y:S01]  /*1090*/  LOP3.LUT R5, R11, 0x80000, RZ, 0xfc, !PT ;  /* 0x000800000b057812 */ /* 0x000fe200078efcff */
[----:B------:R-:W-:-:S04]  /*10a0*/  IMAD.MOV.U32 R28, RZ, RZ, R10 ;  /* 0x000000ffff1c7224 */ /* 0x000fc800078e000a */
[----:B------:R-:W-:-:S07]  /*10b0*/  IMAD.MOV.U32 R29, RZ, RZ, R5 ;  /* 0x000000ffff1d7224 */ /* 0x000fce00078e0005 */
.L_x_45:
[----:B------:R-:W-:Y:S05]  /*10c0*/  BSYNC.RECONVERGENT B2 ;  /* 0x0000000000027941 */ /* 0x000fea0003800200 */
.L_x_43:
[----:B------:R-:W-:Y:S02]  /*10d0*/  IMAD.MOV.U32 R6, RZ, RZ, R2 ;  /* 0x000000ffff067224 */ /* 0x000fe400078e0002 */
[----:B------:R-:W-:Y:S02]  /*10e0*/  IMAD.MOV.U32 R7, RZ, RZ, 0x0 ;  /* 0x00000000ff077424 */ /* 0x000fe400078e00ff */
[----:B------:R-:W-:Y:S02]  /*10f0*/  IMAD.MOV.U32 R4, RZ, RZ, R28 ;  /* 0x000000ffff047224 */ /* 0x000fe400078e001c */
[----:B------:R-:W-:Y:S01]  /*1100*/  IMAD.MOV.U32 R5, RZ, RZ, R29 ;  /* 0x000000ffff057224 */ /* 0x000fe200078e001d */
[----:B------:R-:W-:Y:S06]  /*1110*/  RET.REL.NODEC R6 `(_Z14invcol2_kernelPdPKdi) ;  /* 0xffffffec06b87950 */ /* 0x000fec0003c3ffff */
.L_x_48:
        /* <DEDUP_REMOVED lines=14> */
.L_x_59:


//--------------------- .text._Z13add2s2_kernelPdPKddi --------------------------
	.section	.text._Z13add2s2_kernelPdPKddi,"ax",@progbits
	.align	128
        .global         _Z13add2s2_kernelPdPKddi
        .type           _Z13add2s2_kernelPdPKddi,@function
        .size           _Z13add2s2_kernelPdPKddi,(.L_x_66 - _Z13add2s2_kernelPdPKddi)
        .other          _Z13add2s2_kernelPdPKddi,@"STO_CUDA_ENTRY STV_DEFAULT"
_Z13add2s2_kernelPdPKddi:
.text._Z13add2s2_kernelPdPKddi:
        /* <DEDUP_REMOVED lines=17> */
[----:B------:R-:W-:Y:S01]  /*0110*/  VIMNMX R7, PT, PT, R2, UR6, !PT ;  /* 0x0000000602077c48 */ /* 0x000fe2000ffe0100 */
[----:B------:R-:W2:Y:S01]  /*0120*/  LDCU.64 UR4, c[0x0][0x358] ;  /* 0x00006b00ff0477ac */ /* 0x000ea20008000a00 */
[----:B------:R-:W-:Y:S01]  /*0130*/  SEL R6, RZ, 0x1, P0 ;  /* 0x00000001ff067807 */ /* 0x000fe20000000000 */
[----:B------:R-:W3:Y:S03]  /*0140*/  LDCU.64 UR8, c[0x0][0x390] ;  /* 0x00007200ff0877ac */ /* 0x000ee60008000a00 */
[----:B------:R-:W-:Y:S01]  /*0150*/  IADD3 R7, PT, PT, R7, -R2, -R6 ;  /* 0x8000000207077210 */ /* 0x000fe20007ffe806 */
[----:B0-----:R-:W0:Y:S02]  /*0160*/  MUFU.RCP R8, R8 ;  /* 0x0000000800087308 */ /* 0x001e240000001000 */
[----:B0-----:R-:W-:-:S06]  /*0170*/  IADD3 R4, PT, PT, R8, 0xffffffe, RZ ;  /* 0x0ffffffe08047810 */ /* 0x001fcc0007ffe0ff */
[----:B------:R0:W4:Y:S02]  /*0180*/  F2I.FTZ.U32.TRUNC.NTZ R5, R4 ;  /* 0x0000000400057305 */ /* 0x000124000021f000 */
[----:B0-----:R-:W-:Y:S02]  /*0190*/  IMAD.MOV.U32 R4, RZ, RZ, RZ ;  /* 0x000000ffff047224 */ /* 0x001fe400078e00ff */
[----:B----4-:R-:W-:-:S04]  /*01a0*/  IMAD R9, R9, R5, RZ ;  /* 0x0000000509097224 */ /* 0x010fc800078e02ff */
        /* <DEDUP_REMOVED lines=14> */
[----:B-123--:R-:W-:Y:S05]  /*0290*/  @!P0 BRA `(.L_x_50) ;  /* 0x00000000003c8947 */ /* 0x00efea0003800000 */
[----:B------:R-:W0:Y:S01]  /*02a0*/  LDC.64 R12, c[0x0][0x380] ;  /* 0x0000e000ff0c7b82 */ /* 0x000e220000000a00 */
[----:B------:R-:W-:-:S05]  /*02b0*/  VIADD R2, R2, 0x1 ;  /* 0x0000000102027836 */ /* 0x000fca0000000000 */
[----:B------:R-:W-:Y:S02]  /*02c0*/  LOP3.LUT R2, R2, 0x3, RZ, 0xc0, !PT ;  /* 0x0000000302027812 */ /* 0x000fe400078ec0ff */
[----:B------:R-:W1:Y:S02]  /*02d0*/  LDC.64 R10, c[0x0][0x388] ;  /* 0x0000e200ff0a7b82 */ /* 0x000e640000000a00 */
[----:B------:R-:W-:-:S07]  /*02e0*/  IADD3 R2, PT, PT, -R2, RZ, RZ ;  /* 0x000000ff02027210 */ /* 0x000fce0007ffe1ff */
.L_x_51:
[----:B-1----:R-:W-:-:S04]  /*02f0*/  IMAD.WIDE R4, R3, 0x8, R10 ;  /* 0x0000000803047825 */ /* 0x002fc800078e020a */
[----:B0-2---:R-:W-:Y:S02]  /*0300*/  IMAD.WIDE R6, R3, 0x8, R12 ;  /* 0x0000000803067825 */ /* 0x005fe400078e020c */
[----:B------:R-:W2:Y:S04]  /*0310*/  LDG.E.64.CONSTANT R4, desc[UR4][R4.64] ;  /* 0x0000000404047981 */ /* 0x000ea8000c1e9b00 */
[----:B------:R-:W2:Y:S01]  /*0320*/  LDG.E.64 R8, desc[UR4][R6.64] ;  /* 0x0000000406087981 */ /* 0x000ea2000c1e1b00 */
[----:B------:R-:W-:Y:S01]  /*0330*/  VIADD R2, R2, 0x1 ;  /* 0x0000000102027836 */ /* 0x000fe20000000000 */
[----:B------:R-:W-:-:S04]  /*0340*/  IADD3 R3, PT, PT, R0, R3, RZ ;  /* 0x0000000300037210 */ /* 0x000fc80007ffe0ff */
[----:B------:R-:W-:Y:S01]  /*0350*/  ISETP.NE.AND P0, PT, R2, RZ, PT ;  /* 0x000000ff0200720c */ /* 0x000fe20003f05270 */
[----:B--2---:R-:W-:-:S07]  /*0360*/  DFMA R8, R4, UR8, R8 ;  /* 0x0000000804087c2b */ /* 0x004fce0008000008 */
[----:B------:R2:W-:Y:S05]  /*0370*/  STG.E.64 desc[UR4][R6.64], R8 ;  /* 0x0000000806007986 */ /* 0x0005ea000c101b04 */
[----:B------:R-:W-:Y:S05]  /*0380*/  @P0 BRA `(.L_x_51) ;  /* 0xfffffffc00d80947 */ /* 0x000fea000383ffff */
.L_x_50:
[----:B------:R-:W-:Y:S05]  /*0390*/  BSYNC.RECONVERGENT B0 ;  /* 0x0000000000007941 */ /* 0x000fea0003800200 */
.L_x_49:
[----:B------:R-:W-:Y:S05]  /*03a0*/  @!P1 EXIT ;  /* 0x000000000000994d */ /* 0x000fea0003800000 */
.L_x_52:
        /* <DEDUP_REMOVED lines=8> */
[----:B--2---:R-:W-:Y:S01]  /*0430*/  DFMA R4, R6, UR10, R4 ;  /* 0x0000000a06047c2b */ /* 0x004fe20008000004 */
[----:B------:R-:W-:-:S06]  /*0440*/  IMAD.WIDE R6, R0, 0x8, R20 ;  /* 0x0000000800067825 */ /* 0x000fcc00078e0214 */
[----:B------:R0:W-:Y:S04]  /*0450*/  STG.E.64 desc[UR4][R20.64], R4 ;  /* 0x0000000414007986 */ /* 0x0001e8000c101b04 */
[----:B------:R-:W3:Y:S01]  /*0460*/  LDG.E.64 R8, desc[UR4][R6.64] ;  /* 0x0000000406087981 */ /* 0x000ee2000c1e1b00 */
[----:B------:R-:W-:-:S05]  /*0470*/  IMAD.WIDE R16, R0, 0x8, R10 ;  /* 0x0000000800107825 */ /* 0x000fca00078e020a */
[----:B------:R-:W2:Y:S01]  /*0480*/  LDG.E.64.CONSTANT R18, desc[UR4][R16.64] ;  /* 0x0000000410127981 */ /* 0x000ea2000c1e9b00 */
[----:B---3--:R-:W-:Y:S01]  /*0490*/  DFMA R8, R12, UR10, R8 ;  /* 0x0000000a0c087c2b */ /* 0x008fe20008000008 */
[----:B------:R-:W-:-:S06]  /*04a0*/  IMAD.WIDE R12, R0, 0x8, R6 ;  /* 0x00000008000c7825 */ /* 0x000fcc00078e0206 */
[----:B------:R1:W-:Y:S04]  /*04b0*/  STG.E.64 desc[UR4][R6.64], R8 ;  /* 0x0000000806007986 */ /* 0x0003e8000c101b04 */
[----:B------:R-:W2:Y:S01]  /*04c0*/  LDG.E.64 R14, desc[UR4][R12.64] ;  /* 0x000000040c0e7981 */ /* 0x000ea2000c1e1b00 */
[----:B------:R-:W-:Y:S01]  /*04d0*/  IMAD.WIDE R10, R0, 0x8, R12 ;  /* 0x00000008000a7825 */ /* 0x000fe200078e020c */
[----:B--2---:R-:W-:-:S03]  /*04e0*/  DFMA R14, R18, UR10, R14 ;  /* 0x0000000a120e7c2b */ /* 0x004fc6000800000e */
[----:B------:R-:W-:-:S04]  /*04f0*/  IMAD.WIDE R18, R0, 0x8, R16 ;  /* 0x0000000800127825 */ /* 0x000fc800078e0210 */
[----:B------:R1:W-:Y:S04]  /*0500*/  STG.E.64 desc[UR4][R12.64], R14 ;  /* 0x0000000e0c007986 */ /* 0x0003e8000c101b04 */
[----:B------:R-:W2:Y:S04]  /*0510*/  LDG.E.64.CONSTANT R18, desc[UR4][R18.64] ;  /* 0x0000000412127981 */ /* 0x000ea8000c1e9b00 */
[----:B0-----:R-:W2:Y:S01]  /*0520*/  LDG.E.64 R4, desc[UR4][R10.64] ;  /* 0x000000040a047981 */ /* 0x001ea2000c1e1b00 */
[----:B------:R-:W-:-:S04]  /*0530*/  LEA R3, R0, R3, 0x2 ;  /* 0x0000000300037211 */ /* 0x000fc800078e10ff */
[----:B------:R-:W-:Y:S01]  /*0540*/  ISETP.GE.AND P0, PT, R3, UR6, PT ;  /* 0x0000000603007c0c */ /* 0x000fe2000bf06270 */
[----:B--2---:R-:W-:-:S07]  /*0550*/  DFMA R4, R18, UR10, R4 ;  /* 0x0000000a12047c2b */ /* 0x004fce0008000004 */
[----:B------:R1:W-:Y:S05]  /*0560*/  STG.E.64 desc[UR4][R10.64], R4 ;  /* 0x000000040a007986 */ /* 0x0003ea000c101b04 */
[----:B------:R-:W-:Y:S05]  /*0570*/  @!P0 BRA `(.L_x_52) ;  /* 0xfffffffc008c8947 */ /* 0x000fea000383ffff */
[----:B------:R-:W-:Y:S05]  /*0580*/  EXIT ;  /* 0x000000000000794d */ /* 0x000fea0003800000 */
.L_x_53:
        /* <DEDUP_REMOVED lines=15> */
.L_x_66:


//--------------------- .text._Z13add2s1_kernelPdPKddi --------------------------
	.section	.text._Z13add2s1_kernelPdPKddi,"ax",@progbits
	.align	128
        .global         _Z13add2s1_kernelPdPKddi
        .type           _Z13add2s1_kernelPdPKddi,@function
        .size           _Z13add2s1_kernelPdPKddi,(.L_x_67 - _Z13add2s1_kernelPdPKddi)
        .other          _Z13add2s1_kernelPdPKddi,@"STO_CUDA_ENTRY STV_DEFAULT"
_Z13add2s1_kernelPdPKddi:
.text._Z13add2s1_kernelPdPKddi:
        /* <DEDUP_REMOVED lines=47> */
.L_x_56:
        /* <DEDUP_REMOVED lines=10> */
.L_x_55:
[----:B------:R-:W-:Y:S05]  /*0390*/  BSYNC.RECONVERGENT B0 ;  /* 0x0000000000007941 */ /* 0x000fea0003800200 */
.L_x_54:
[----:B------:R-:W-:Y:S05]  /*03a0*/  @!P1 EXIT ;  /* 0x000000000000994d */ /* 0x000fea0003800000 */
.L_x_57:
        /* <DEDUP_REMOVED lines=30> */
.L_x_58:
        /* <DEDUP_REMOVED lines=15> */
.L_x_67:


//--------------------- .nv.shared._Z12glsc3_kernelPKdS0_S0_Pdi --------------------------
	.section	.nv.shared._Z12glsc3_kernelPKdS0_S0_Pdi,"aw",@nobits
	.sectionflags	@""
	.align	8
.nv.shared._Z12glsc3_kernelPKdS0_S0_Pdi:
	.zero		9216


//--------------------- .nv.shared.reserved.0     --------------------------
	.section	.nv.shared.reserved.0,"aw",@nobits
	.weak		__nv_reservedSMEM_offset_0_alias
	.size		__nv_reservedSMEM_offset_0_alias, 0, 64
	.other		__nv_reservedSMEM_offset_0_alias,@"STO_CUDA_RESERVED_SHARED STV_DEFAULT"
__nv_reservedSMEM_offset_0_alias:
	.zero		0
	.zero		64


//--------------------- .nv.constant0._Z12glsc3_kernelPKdS0_S0_Pdi --------------------------
	.section	.nv.constant0._Z12glsc3_kernelPKdS0_S0_Pdi,"a",@progbits
	.sectionflags	@""
	.align	4
.nv.constant0._Z12glsc3_kernelPKdS0_S0_Pdi:
	.zero		932


//--------------------- .nv.constant0._Z14addcol3_kernelPdPKdS1_i --------------------------
	.section	.nv.constant0._Z14addcol3_kernelPdPKdS1_i,"a",@progbits
	.sectionflags	@""
	.align	4
.nv.constant0._Z14addcol3_kernelPdPKdS1_i:
	.zero		924


//--------------------- .nv.constant0._Z11sub3_kernelPdPKdS1_i --------------------------
	.section	.nv.constant0._Z11sub3_kernelPdPKdS1_i,"a",@progbits
	.sectionflags	@""
	.align	4
.nv.constant0._Z11sub3_kernelPdPKdS1_i:
	.zero		924


//--------------------- .nv.constant0._Z11col3_kernelPdPKdS1_i --------------------------
	.section	.nv.constant0._Z11col3_kernelPdPKdS1_i,"a",@progbits
	.sectionflags	@""
	.align	4
.nv.constant0._Z11col3_kernelPdPKdS1_i:
	.zero		924


//--------------------- .nv.constant0._Z11col2_kernelPdPKdi --------------------------
	.section	.nv.constant0._Z11col2_kernelPdPKdi,"a",@progbits
	.sectionflags	@""
	.align	4
.nv.constant0._Z11col2_kernelPdPKdi:
	.zero		916


//--------------------- .nv.constant0._Z14invcol2_kernelPdPKdi --------------------------
	.section	.nv.constant0._Z14invcol2_kernelPdPKdi,"a",@progbits
	.sectionflags	@""
	.align	4
.nv.constant0._Z14invcol2_kernelPdPKdi:
	.zero		916


//--------------------- .nv.constant0._Z13add2s2_kernelPdPKddi --------------------------
	.section	.nv.constant0._Z13add2s2_kernelPdPKddi,"a",@progbits
	.sectionflags	@""
	.align	4
.nv.constant0._Z13add2s2_kernelPdPKddi:
	.zero		924


//--------------------- .nv.constant0._Z13add2s1_kernelPdPKddi --------------------------
	.section	.nv.constant0._Z13add2s1_kernelPdPKddi,"a",@progbits
	.sectionflags	@""
	.align	4
.nv.constant0._Z13add2s1_kernelPdPKddi:
	.zero		924


//--------------------- SYMBOLS --------------------------

	.type		.nv.reservedSmem.offset0,@object
	.size		.nv.reservedSmem.offset0,0x4
	.type		.nv.reservedSmem.cap,@object
	.size		.nv.reservedSmem.cap,0x4
